	.headerflags	@"EF_CUDA_TEXMODE_UNIFIED EF_CUDA_64BIT_ADDRESS EF_CUDA_ACCELERATORS EF_CUDA_SM90 EF_CUDA_VIRTUAL_SM(EF_CUDA_SM90)"
	.elftype	@"ET_EXEC"


//--------------------- .nv.info                  --------------------------
	.section	.nv.info,"",@"SHT_CUDA_INFO"
	.align	4


	//----- nvinfo : EIATTR_REGCOUNT
	.align		4
        /*0000*/ 	.byte	0x04, 0x2f
        /*0002*/ 	.short	(.L_1 - .L_0)
	.align		4
.L_0:
        /*0004*/ 	.word	index@(triton_poi_fused_cat_40)
        /*0008*/ 	.word	0x00000020


	//----- nvinfo : EIATTR_MIN_STACK_SIZE
	.align		4
.L_1:
        /*000c*/ 	.byte	0x04, 0x12
        /*000e*/ 	.short	(.L_3 - .L_2)
	.align		4
.L_2:
        /*0010*/ 	.word	index@(triton_poi_fused_cat_40)
        /*0014*/ 	.word	0x00000000


	//----- nvinfo : EIATTR_FRAME_SIZE
	.align		4
.L_3:
        /*0018*/ 	.byte	0x04, 0x11
        /*001a*/ 	.short	(.L_5 - .L_4)
	.align		4
.L_4:
        /*001c*/ 	.word	index@(triton_poi_fused_cat_40)
        /*0020*/ 	.word	0x00000000


	//----- nvinfo : EIATTR_MIN_STACK_SIZE
	.align		4
.L_5:
        /*0024*/ 	.byte	0x04, 0x12
        /*0026*/ 	.short	(.L_7 - .L_6)
	.align		4
.L_6:
        /*0028*/ 	.word	index@(triton_poi_fused_cat_40)
        /*002c*/ 	.word	0x00000000
.L_7:


//--------------------- .nv.info.triton_poi_fused_cat_40 --------------------------
	.section	.nv.info.triton_poi_fused_cat_40,"",@"SHT_CUDA_INFO"
	.sectionflags	@""
	.align	4


	//----- nvinfo : EIATTR_CUDA_API_VERSION
	.align		4
        /*0000*/ 	.byte	0x04, 0x37
        /*0002*/ 	.short	(.L_9 - .L_8)
.L_8:
        /*0004*/ 	.word	0x0000007c


	//----- nvinfo : EIATTR_KPARAM_INFO
	.align		4
.L_9:
        /*0008*/ 	.byte	0x04, 0x17
        /*000a*/ 	.short	(.L_11 - .L_10)
.L_10:
        /*000c*/ 	.word	0x00000000
        /*0010*/ 	.short	0x001e
        /*0012*/ 	.short	0x00f0
        /*0014*/ 	.byte	0x00, 0xf0, 0x11, 0x00


	//----- nvinfo : EIATTR_KPARAM_INFO
	.align		4
.L_11:
        /*0018*/ 	.byte	0x04, 0x17
        /*001a*/ 	.short	(.L_13 - .L_12)
.L_12:
        /*001c*/ 	.word	0x00000000
        /*0020*/ 	.short	0x001d
        /*0022*/ 	.short	0x00e8
        /*0024*/ 	.byte	0x00, 0xf4, 0x21, 0x00


	//----- nvinfo : EIATTR_KPARAM_INFO
	.align		4
.L_13:
        /*0028*/ 	.byte	0x04, 0x17
        /*002a*/ 	.short	(.L_15 - .L_14)
.L_14:
        /*002c*/ 	.word	0x00000000
        /*0030*/ 	.short	0x001c
        /*0032*/ 	.short	0x00e0
        /*0034*/ 	.byte	0x00, 0xf4, 0x21, 0x00


	//----- nvinfo : EIATTR_KPARAM_INFO
	.align		4
.L_15:
        /*0038*/ 	.byte	0x04, 0x17
        /*003a*/ 	.short	(.L_17 - .L_16)
.L_16:
        /*003c*/ 	.word	0x00000000
        /*0040*/ 	.short	0x001b
        /*0042*/ 	.short	0x00d8
        /*0044*/ 	.byte	0x00, 0xf4, 0x21, 0x00


	//----- nvinfo : EIATTR_KPARAM_INFO
	.align		4
.L_17:
        /*0048*/ 	.byte	0x04, 0x17
        /*004a*/ 	.short	(.L_19 - .L_18)
.L_18:
        /*004c*/ 	.word	0x00000000
        /*0050*/ 	.short	0x001a
        /*0052*/ 	.short	0x00d0
        /*0054*/ 	.byte	0x00, 0xf4, 0x21, 0x00


	//----- nvinfo : EIATTR_KPARAM_INFO
	.align		4
.L_19:
        /*0058*/ 	.byte	0x04, 0x17
        /*005a*/ 	.short	(.L_21 - .L_20)
.L_20:
        /*005c*/ 	.word	0x00000000
        /*0060*/ 	.short	0x0019
        /*0062*/ 	.short	0x00c8
        /*0064*/ 	.byte	0x00, 0xf4, 0x21, 0x00


	//----- nvinfo : EIATTR_KPARAM_INFO
	.align		4
.L_21:
        /*0068*/ 	.byte	0x04, 0x17
        /*006a*/ 	.short	(.L_23 - .L_22)
.L_22:
        /*006c*/ 	.word	0x00000000
        /*0070*/ 	.short	0x0018
        /*0072*/ 	.short	0x00c0
        /*0074*/ 	.byte	0x00, 0xf4, 0x21, 0x00


	//----- nvinfo : EIATTR_KPARAM_INFO
	.align		4
.L_23:
        /*0078*/ 	.byte	0x04, 0x17
        /*007a*/ 	.short	(.L_25 - .L_24)
.L_24:
        /*007c*/ 	.word	0x00000000
        /*0080*/ 	.short	0x0017
        /*0082*/ 	.short	0x00b8
        /*0084*/ 	.byte	0x00, 0xf4, 0x21, 0x00


	//----- nvinfo : EIATTR_KPARAM_INFO
	.align		4
.L_25:
        /*0088*/ 	.byte	0x04, 0x17
        /*008a*/ 	.short	(.L_27 - .L_26)
.L_26:
        /*008c*/ 	.word	0x00000000
        /*0090*/ 	.short	0x0016
        /*0092*/ 	.short	0x00b0
        /*0094*/ 	.byte	0x00, 0xf4, 0x21, 0x00


	//----- nvinfo : EIATTR_KPARAM_INFO
	.align		4
.L_27:
        /*0098*/ 	.byte	0x04, 0x17
        /*009a*/ 	.short	(.L_29 - .L_28)
.L_28:
        /*009c*/ 	.word	0x00000000
        /*00a0*/ 	.short	0x0015
        /*00a2*/ 	.short	0x00a8
        /*00a4*/ 	.byte	0x00, 0xf4, 0x21, 0x00


	//----- nvinfo : EIATTR_KPARAM_INFO
	.align		4
.L_29:
        /*00a8*/ 	.byte	0x04, 0x17
        /*00aa*/ 	.short	(.L_31 - .L_30)
.L_30:
        /*00ac*/ 	.word	0x00000000
        /*00b0*/ 	.short	0x0014
        /*00b2*/ 	.short	0x00a0
        /*00b4*/ 	.byte	0x00, 0xf4, 0x21, 0x00


	//----- nvinfo : EIATTR_KPARAM_INFO
	.align		4
.L_31:
        /*00b8*/ 	.byte	0x04, 0x17
        /*00ba*/ 	.short	(.L_33 - .L_32)
.L_32:
        /*00bc*/ 	.word	0x00000000
        /*00c0*/ 	.short	0x0013
        /*00c2*/ 	.short	0x0098
        /*00c4*/ 	.byte	0x00, 0xf4, 0x21, 0x00


	//----- nvinfo : EIATTR_KPARAM_INFO
	.align		4
.L_33:
        /*00c8*/ 	.byte	0x04, 0x17
        /*00ca*/ 	.short	(.L_35 - .L_34)
.L_34:
        /*00cc*/ 	.word	0x00000000
        /*00d0*/ 	.short	0x0012
        /*00d2*/ 	.short	0x0090
        /*00d4*/ 	.byte	0x00, 0xf4, 0x21, 0x00


	//----- nvinfo : EIATTR_KPARAM_INFO
	.align		4
.L_35:
        /*00d8*/ 	.byte	0x04, 0x17
        /*00da*/ 	.short	(.L_37 - .L_36)
.L_36:
        /*00dc*/ 	.word	0x00000000
        /*00e0*/ 	.short	0x0011
        /*00e2*/ 	.short	0x0088
        /*00e4*/ 	.byte	0x00, 0xf4, 0x21, 0x00


	//----- nvinfo : EIATTR_KPARAM_INFO
	.align		4
.L_37:
        /*00e8*/ 	.byte	0x04, 0x17
        /*00ea*/ 	.short	(.L_39 - .L_38)
.L_38:
        /*00ec*/ 	.word	0x00000000
        /*00f0*/ 	.short	0x0010
        /*00f2*/ 	.short	0x0080
        /*00f4*/ 	.byte	0x00, 0xf4, 0x21, 0x00


	//----- nvinfo : EIATTR_KPARAM_INFO
	.align		4
.L_39:
        /*00f8*/ 	.byte	0x04, 0x17
        /*00fa*/ 	.short	(.L_41 - .L_40)
.L_40:
        /*00fc*/ 	.word	0x00000000
        /*0100*/ 	.short	0x000f
        /*0102*/ 	.short	0x0078
        /*0104*/ 	.byte	0x00, 0xf4, 0x21, 0x00


	//----- nvinfo : EIATTR_KPARAM_INFO
	.align		4
.L_41:
        /*0108*/ 	.byte	0x04, 0x17
        /*010a*/ 	.short	(.L_43 - .L_42)
.L_42:
        /*010c*/ 	.word	0x00000000
        /*0110*/ 	.short	0x000e
        /*0112*/ 	.short	0x0070
        /*0114*/ 	.byte	0x00, 0xf4, 0x21, 0x00


	//----- nvinfo : EIATTR_KPARAM_INFO
	.align		4
.L_43:
        /*0118*/ 	.byte	0x04, 0x17
        /*011a*/ 	.short	(.L_45 - .L_44)
.L_44:
        /*011c*/ 	.word	0x00000000
        /*0120*/ 	.short	0x000d
        /*0122*/ 	.short	0x0068
        /*0124*/ 	.byte	0x00, 0xf4, 0x21, 0x00


	//----- nvinfo : EIATTR_KPARAM_INFO
	.align		4
.L_45:
        /*0128*/ 	.byte	0x04, 0x17
        /*012a*/ 	.short	(.L_47 - .L_46)
.L_46:
        /*012c*/ 	.word	0x00000000
        /*0130*/ 	.short	0x000c
        /*0132*/ 	.short	0x0060
        /*0134*/ 	.byte	0x00, 0xf4, 0x21, 0x00


	//----- nvinfo : EIATTR_KPARAM_INFO
	.align		4
.L_47:
        /*0138*/ 	.byte	0x04, 0x17
        /*013a*/ 	.short	(.L_49 - .L_48)
.L_48:
        /*013c*/ 	.word	0x00000000
        /*0140*/ 	.short	0x000b
        /*0142*/ 	.short	0x0058
        /*0144*/ 	.byte	0x00, 0xf4, 0x21, 0x00


	//----- nvinfo : EIATTR_KPARAM_INFO
	.align		4
.L_49:
        /*0148*/ 	.byte	0x04, 0x17
        /*014a*/ 	.short	(.L_51 - .L_50)
.L_50:
        /*014c*/ 	.word	0x00000000
        /*0150*/ 	.short	0x000a
        /*0152*/ 	.short	0x0050
        /*0154*/ 	.byte	0x00, 0xf4, 0x21, 0x00


	//----- nvinfo : EIATTR_KPARAM_INFO
	.align		4
.L_51:
        /*0158*/ 	.byte	0x04, 0x17
        /*015a*/ 	.short	(.L_53 - .L_52)
.L_52:
        /*015c*/ 	.word	0x00000000
        /*0160*/ 	.short	0x0009
        /*0162*/ 	.short	0x0048
        /*0164*/ 	.byte	0x00, 0xf4, 0x21, 0x00


	//----- nvinfo : EIATTR_KPARAM_INFO
	.align		4
.L_53:
        /*0168*/ 	.byte	0x04, 0x17
        /*016a*/ 	.short	(.L_55 - .L_54)
.L_54:
        /*016c*/ 	.word	0x00000000
        /*0170*/ 	.short	0x0008
        /*0172*/ 	.short	0x0040
        /*0174*/ 	.byte	0x00, 0xf4, 0x21, 0x00


	//----- nvinfo : EIATTR_KPARAM_INFO
	.align		4
.L_55:
        /*0178*/ 	.byte	0x04, 0x17
        /*017a*/ 	.short	(.L_57 - .L_56)
.L_56:
        /*017c*/ 	.word	0x00000000
        /*0180*/ 	.short	0x0007
        /*0182*/ 	.short	0x0038
        /*0184*/ 	.byte	0x00, 0xf4, 0x21, 0x00


	//----- nvinfo : EIATTR_KPARAM_INFO
	.align		4
.L_57:
        /*0188*/ 	.byte	0x04, 0x17
        /*018a*/ 	.short	(.L_59 - .L_58)
.L_58:
        /*018c*/ 	.word	0x00000000
        /*0190*/ 	.short	0x0006
        /*0192*/ 	.short	0x0030
        /*0194*/ 	.byte	0x00, 0xf4, 0x21, 0x00


	//----- nvinfo : EIATTR_KPARAM_INFO
	.align		4
.L_59:
        /*0198*/ 	.byte	0x04, 0x17
        /*019a*/ 	.short	(.L_61 - .L_60)
.L_60:
        /*019c*/ 	.word	0x00000000
        /*01a0*/ 	.short	0x0005
        /*01a2*/ 	.short	0x0028
        /*01a4*/ 	.byte	0x00, 0xf4, 0x21, 0x00


	//----- nvinfo : EIATTR_KPARAM_INFO
	.align		4
.L_61:
        /*01a8*/ 	.byte	0x04, 0x17
        /*01aa*/ 	.short	(.L_63 - .L_62)
.L_62:
        /*01ac*/ 	.word	0x00000000
        /*01b0*/ 	.short	0x0004
        /*01b2*/ 	.short	0x0020
        /*01b4*/ 	.byte	0x00, 0xf4, 0x21, 0x00


	//----- nvinfo : EIATTR_KPARAM_INFO
	.align		4
.L_63:
        /*01b8*/ 	.byte	0x04, 0x17
        /*01ba*/ 	.short	(.L_65 - .L_64)
.L_64:
        /*01bc*/ 	.word	0x00000000
        /*01c0*/ 	.short	0x0003
        /*01c2*/ 	.short	0x0018
        /*01c4*/ 	.byte	0x00, 0xf4, 0x21, 0x00


	//----- nvinfo : EIATTR_KPARAM_INFO
	.align		4
.L_65:
        /*01c8*/ 	.byte	0x04, 0x17
        /*01ca*/ 	.short	(.L_67 - .L_66)
.L_66:
        /*01cc*/ 	.word	0x00000000
        /*01d0*/ 	.short	0x0002
        /*01d2*/ 	.short	0x0010
        /*01d4*/ 	.byte	0x00, 0xf4, 0x21, 0x00


	//----- nvinfo : EIATTR_KPARAM_INFO
	.align		4
.L_67:
        /*01d8*/ 	.byte	0x04, 0x17
        /*01da*/ 	.short	(.L_69 - .L_68)
.L_68:
        /*01dc*/ 	.word	0x00000000
        /*01e0*/ 	.short	0x0001
        /*01e2*/ 	.short	0x0008
        /*01e4*/ 	.byte	0x00, 0xf4, 0x21, 0x00


	//----- nvinfo : EIATTR_KPARAM_INFO
	.align		4
.L_69:
        /*01e8*/ 	.byte	0x04, 0x17
        /*01ea*/ 	.short	(.L_71 - .L_70)
.L_70:
        /*01ec*/ 	.word	0x00000000
        /*01f0*/ 	.short	0x0000
        /*01f2*/ 	.short	0x0000
        /*01f4*/ 	.byte	0x00, 0xf4, 0x21, 0x00


	//----- nvinfo : EIATTR_SPARSE_MMA_MASK
	.align		4
.L_71:
        /*01f8*/ 	.byte	0x03, 0x50
        /*01fa*/ 	.short	0x0000


	//----- nvinfo : EIATTR_MAXREG_COUNT
	.align		4
        /*01fc*/ 	.byte	0x03, 0x1b
        /*01fe*/ 	.short	0x00ff


	//----- nvinfo : EIATTR_EXIT_INSTR_OFFSETS
	.align		4
        /*0200*/ 	.byte	0x04, 0x1c
        /*0202*/ 	.short	(.L_73 - .L_72)


	//   ....[0]....
.L_72:
        /*0204*/ 	.word	0x00001ad0


	//----- nvinfo : EIATTR_REQNTID
	.align		4
.L_73:
        /*0208*/ 	.byte	0x04, 0x10
        /*020a*/ 	.short	(.L_75 - .L_74)
.L_74:
        /*020c*/ 	.word	0x00000080
        /*0210*/ 	.word	0x00000001
        /*0214*/ 	.word	0x00000001


	//----- nvinfo : EIATTR_CBANK_PARAM_SIZE
	.align		4
.L_75:
        /*0218*/ 	.byte	0x03, 0x19
        /*021a*/ 	.short	0x00f4


	//----- nvinfo : EIATTR_PARAM_CBANK
	.align		4
        /*021c*/ 	.byte	0x04, 0x0a
        /*021e*/ 	.short	(.L_77 - .L_76)
	.align		4
.L_76:
        /*0220*/ 	.word	index@(.nv.constant0.triton_poi_fused_cat_40)
        /*0224*/ 	.short	0x0210
        /*0226*/ 	.short	0x00f4


	//----- nvinfo : EIATTR_SW_WAR
	.align		4
.L_77:
        /*0228*/ 	.byte	0x04, 0x36
        /*022a*/ 	.short	(.L_79 - .L_78)
.L_78:
        /*022c*/ 	.word	0x00000008
.L_79:


//--------------------- .nv.callgraph             --------------------------
	.section	.nv.callgraph,"",@"SHT_CUDA_CALLGRAPH"
	.align	4
	.sectionentsize	8
	.align		4
        /*0000*/ 	.word	0x00000000
	.align		4
        /*0004*/ 	.word	0xffffffff
	.align		4
        /*0008*/ 	.word	0x00000000
	.align		4
        /*000c*/ 	.word	0xfffffffe
	.align		4
        /*0010*/ 	.word	0x00000000
	.align		4
        /*0014*/ 	.word	0xfffffffd
	.align		4
        /*0018*/ 	.word	0x00000000
	.align		4
        /*001c*/ 	.word	0xfffffffc


//--------------------- .text.triton_poi_fused_cat_40 --------------------------
	.section	.text.triton_poi_fused_cat_40,"ax",@progbits
	.align	128
        .global         triton_poi_fused_cat_40
        .type           triton_poi_fused_cat_40,@function
        .size           triton_poi_fused_cat_40,(.L_x_1 - triton_poi_fused_cat_40)
        .other          triton_poi_fused_cat_40,@"STO_CUDA_ENTRY STV_DEFAULT"
triton_poi_fused_cat_40:
.text.triton_poi_fused_cat_40:
[----:B------:R-:W-:Y:S01]  /*0000*/  LDC R1, c[0x0][0x28] ;  /* 0x00000a00ff017b82 */ /* 0x000fe20000000800 */
[----:B------:R-:W1:Y:S07]  /*0010*/  S2R R0, SR_TID.X ;  /* 0x0000000000007919 */ /* 0x000e6e0000002100 */
[----:B------:R-:W2:Y:S01]  /*0020*/  LDC.64 R16, c[0x0][0x230] ;  /* 0x00008c00ff107b82 */ /* 0x000ea20000000a00 */
[----:B------:R-:W-:Y:S01]  /*0030*/  CS2R R20, SRZ ;  /* 0x0000000000147805 */ /* 0x000fe2000001ff00 */
[----:B------:R-:W-:Y:S01]  /*0040*/  ULDC.64 UR4, c[0x0][0x208] ;  /* 0x0000820000047ab9 */ /* 0x000fe20000000a00 */
[----:B------:R-:W3:Y:S01]  /*0050*/  S2R R6, SR_CTAID.X ;  /* 0x0000000000067919 */ /* 0x000ee20000002500 */
[----:B------:R-:W-:Y:S01]  /*0060*/  CS2R R12, SRZ ;  /* 0x00000000000c7805 */ /* 0x000fe2000001ff00 */
[----:B------:R-:W-:Y:S01]  /*0070*/  ULDC.64 UR6, c[0x0][0x268] ;  /* 0x00009a0000067ab9 */ /* 0x000fe20000000a00 */
[----:B------:R-:W-:-:S02]  /*0080*/  ULDC.64 UR8, c[0x0][0x2a0] ;  /* 0x0000a80000087ab9 */ /* 0x000fc40000000a00 */
[----:B------:R-:W4:Y:S08]  /*0090*/  LDC.64 R10, c[0x0][0x218] ;  /* 0x00008600ff0a7b82 */ /* 0x000f300000000a00 */
[----:B------:R-:W5:Y:S01]  /*00a0*/  LDC.64 R26, c[0x0][0x248] ;  /* 0x00009200ff1a7b82 */ /* 0x000f620000000a00 */
[----:B-1----:R-:W-:Y:S01]  /*00b0*/  IMAD.SHL.U32 R0, R0, 0x2, RZ ;  /* 0x0000000200007824 */ /* 0x002fe200078e00ff */
[----:B---3--:R-:W-:-:S04]  /*00c0*/  SHF.R.S32.HI R2, RZ, 0x17, R6 ;  /* 0x00000017ff027819 */ /* 0x008fc80000011406 */
[----:B------:R-:W-:Y:S02]  /*00d0*/  LOP3.LUT R3, R0, 0xfe, RZ, 0xc0, !PT ;  /* 0x000000fe00037812 */ /* 0x000fe400078ec0ff */
[----:B------:R-:W-:-:S03]  /*00e0*/  SGXT R0, R2, 0x1 ;  /* 0x000000010200781a */ /* 0x000fc60000000200 */
[----:B------:R-:W-:-:S05]  /*00f0*/  IMAD R3, R6, 0x100, R3 ;  /* 0x0000010006037824 */ /* 0x000fca00078e0203 */
[-C--:B------:R-:W-:Y:S02]  /*0100*/  LEA.HI R0, R0, R3.reuse, RZ, 0x2 ;  /* 0x0000000300007211 */ /* 0x080fe400078f10ff */
[----:B------:R-:W-:Y:S02]  /*0110*/  SHF.R.S32.HI R4, RZ, 0x1f, R3 ;  /* 0x0000001fff047819 */ /* 0x000fe40000011403 */
[--C-:B------:R-:W-:Y:S02]  /*0120*/  SHF.R.S32.HI R7, RZ, 0x2, R0.reuse ;  /* 0x00000002ff077819 */ /* 0x100fe40000011400 */
[----:B------:R-:W-:Y:S02]  /*0130*/  SHF.R.S32.HI R2, RZ, 0x1f, R0 ;  /* 0x0000001fff027819 */ /* 0x000fe40000011400 */
[----:B------:R-:W-:Y:S02]  /*0140*/  LEA.HI R4, R4, R3, RZ, 0xa ;  /* 0x0000000304047211 */ /* 0x000fe400078f50ff */
[----:B------:R-:W-:-:S04]  /*0150*/  LEA.HI R2, R2, R7, RZ, 0x8 ;  /* 0x0000000702027211 */ /* 0x000fc800078f40ff */
[----:B------:R-:W-:-:S05]  /*0160*/  LOP3.LUT R2, R2, 0xffffff00, RZ, 0xc0, !PT ;  /* 0xffffff0002027812 */ /* 0x000fca00078ec0ff */
[----:B------:R-:W-:Y:S01]  /*0170*/  IMAD.IADD R7, R7, 0x1, -R2 ;  /* 0x0000000107077824 */ /* 0x000fe200078e0a02 */
[----:B------:R-:W-:-:S03]  /*0180*/  SHF.R.S32.HI R2, RZ, 0xa, R4 ;  /* 0x0000000aff027819 */ /* 0x000fc60000011404 */
[C---:B------:R-:W-:Y:S01]  /*0190*/  VIADD R5, R7.reuse, 0xffffff80 ;  /* 0xffffff8007057836 */ /* 0x040fe20000000000 */
[----:B------:R-:W-:-:S03]  /*01a0*/  LOP3.LUT R19, R7, 0xffffffe0, RZ, 0xc0, !PT ;  /* 0xffffffe007137812 */ /* 0x000fc600078ec0ff */
[----:B------:R-:W-:Y:S01]  /*01b0*/  IMAD R9, R2, 0x20, R5 ;  /* 0x0000002002097824 */ /* 0x000fe200078e0205 */
[----:B------:R-:W-:-:S03]  /*01c0*/  ISETP.NE.AND P2, PT, R19, 0x80, PT ;  /* 0x000000801300780c */ /* 0x000fc60003f45270 */
[----:B--2---:R-:W-:Y:S01]  /*01d0*/  IMAD.WIDE R16, R9, 0x4, R16 ;  /* 0x0000000409107825 */ /* 0x004fe200078e0210 */
[----:B------:R-:W-:Y:S01]  /*01e0*/  SHF.R.U32.HI R23, RZ, 0x17, R6 ;  /* 0x00000017ff177819 */ /* 0x000fe20000011606 */
[----:B------:R-:W1:Y:S08]  /*01f0*/  LDC.64 R8, c[0x0][0x258] ;  /* 0x00009600ff087b82 */ /* 0x000e700000000a00 */
[----:B------:R-:W2:Y:S01]  /*0200*/  @!P2 LDC.64 R14, c[0x0][0x240] ;  /* 0x00009000ff0eab82 */ /* 0x000ea20000000a00 */
[----:B------:R-:W3:Y:S04]  /*0210*/  @!P2 LDG.E.EL R21, desc[UR4][R16.64] ;  /* 0x000000041015a981 */ /* 0x000ee8000c2e1900 */
[----:B------:R-:W3:Y:S04]  /*0220*/  @!P2 LDG.E.EL R20, desc[UR4][R16.64] ;  /* 0x000000041014a981 */ /* 0x000ee8000c2e1900 */
[----:B--2---:R2:W3:Y:S01]  /*0230*/  @!P2 LDG.E.EL.64 R12, desc[UR4][R14.64] ;  /* 0x000000040e0ca981 */ /* 0x0044e2000c2e1b00 */
[----:B------:R-:W-:Y:S01]  /*0240*/  IMAD.SHL.U32 R18, R2, 0x80, RZ ;  /* 0x0000008002127824 */ /* 0x000fe200078e00ff */
[----:B------:R-:W-:-:S02]  /*0250*/  SGXT.U32 R23, R23, 0x1 ;  /* 0x000000011717781a */ /* 0x000fc40000000000 */
[----:B------:R-:W-:Y:S02]  /*0260*/  SHF.R.S32.HI R22, RZ, 0x1, R3 ;  /* 0x00000001ff167819 */ /* 0x000fe40000011403 */
[----:B------:R-:W-:Y:S02]  /*0270*/  LOP3.LUT R6, R0, 0xfffffffc, RZ, 0xc0, !PT ;  /* 0xfffffffc00067812 */ /* 0x000fe400078ec0ff */
[----:B------:R-:W-:Y:S01]  /*0280*/  ISETP.NE.AND P1, PT, R19, 0xa0, PT ;  /* 0x000000a01300780c */ /* 0x000fe20003f25270 */
[----:B------:R-:W-:Y:S01]  /*0290*/  IMAD.IADD R23, R22, 0x1, R23 ;  /* 0x0000000116177824 */ /* 0x000fe200078e0217 */
[----:B------:R-:W-:-:S04]  /*02a0*/  IADD3 R6, R18, R3, -R6 ;  /* 0x0000000312067210 */ /* 0x000fc80007ffe806 */
[----:B------:R-:W-:Y:S01]  /*02b0*/  LOP3.LUT R23, R23, 0xfffffffe, RZ, 0xc0, !PT ;  /* 0xfffffffe17177812 */ /* 0x000fe200078ec0ff */
[----:B--2---:R-:W-:-:S04]  /*02c0*/  IMAD R15, R5, 0x4, R6 ;  /* 0x00000004050f7824 */ /* 0x004fc800078e0206 */
[----:B----4-:R-:W-:Y:S02]  /*02d0*/  IMAD.WIDE R10, R15, 0x4, R10 ;  /* 0x000000040f0a7825 */ /* 0x010fe400078e020a */
[----:B------:R-:W2:Y:S02]  /*02e0*/  @!P1 LDC.64 R14, c[0x0][0x260] ;  /* 0x00009800ff0e9b82 */ /* 0x000ea40000000a00 */
[----:B------:R-:W-:Y:S01]  /*02f0*/  IMAD.IADD R5, R22, 0x1, -R23 ;  /* 0x0000000116057824 */ /* 0x000fe200078e0a17 */
[----:B------:R-:W-:Y:S02]  /*0300*/  CS2R R16, SRZ ;  /* 0x0000000000107805 */ /* 0x000fe4000001ff00 */
[----:B------:R-:W-:Y:S01]  /*0310*/  CS2R R22, SRZ ;  /* 0x0000000000167805 */ /* 0x000fe2000001ff00 */
[----:B-1----:R-:W-:-:S03]  /*0320*/  IMAD.WIDE R24, R5, 0x8, R8 ;  /* 0x0000000805187825 */ /* 0x002fc600078e0208 */
[----:B------:R-:W4:Y:S01]  /*0330*/  @!P2 LDG.E.64 R16, desc[UR4][R10.64] ;  /* 0x000000040a10a981 */ /* 0x000f22000c1e1b00 */
[----:B------:R-:W-:Y:S02]  /*0340*/  IMAD.MOV.U32 R0, RZ, RZ, RZ ;  /* 0x000000ffff007224 */ /* 0x000fe400078e00ff */
[----:B-----5:R-:W-:Y:S01]  /*0350*/  IMAD.WIDE R26, R5, 0x4, R26 ;  /* 0x00000004051a7825 */ /* 0x020fe200078e021a */
[----:B------:R1:W5:Y:S04]  /*0360*/  @!P1 LDG.E.EL.64 R22, desc[UR4][R24.64] ;  /* 0x0000000418169981 */ /* 0x000368000c2e1b00 */
[----:B------:R-:W5:Y:S01]  /*0370*/  @!P2 LDG.E.EL R0, desc[UR4][R26.64] ;  /* 0x000000041a00a981 */ /* 0x000f62000c2e1900 */
[----:B-1----:R-:W1:Y:S01]  /*0380*/  @!P1 LDC.64 R24, c[0x0][0x270] ;  /* 0x00009c00ff189b82 */ /* 0x002e620000000a00 */
[----:B------:R-:W-:-:S02]  /*0390*/  CS2R R8, SRZ ;  /* 0x0000000000087805 */ /* 0x000fc4000001ff00 */
[----:B------:R-:W-:-:S06]  /*03a0*/  CS2R R10, SRZ ;  /* 0x00000000000a7805 */ /* 0x000fcc000001ff00 */
[----:B--2---:R2:W5:Y:S02]  /*03b0*/  @!P1 LDG.E.EL.128 R8, desc[UR4][R14.64] ;  /* 0x000000040e089981 */ /* 0x004564000c2e1d00 */
[----:B--2---:R-:W-:Y:S02]  /*03c0*/  CS2R R14, SRZ ;  /* 0x00000000000e7805 */ /* 0x004fe4000001ff00 */
[----:B---3--:R-:W-:Y:S02]  /*03d0*/  SEL R21, R21, RZ, !P2 ;  /* 0x000000ff15157207 */ /* 0x008fe40005000000 */
[----:B------:R-:W-:-:S03]  /*03e0*/  SEL R20, R20, RZ, !P2 ;  /* 0x000000ff14147207 */ /* 0x000fc60005000000 */
[----:B------:R-:W-:Y:S02]  /*03f0*/  FADD R28, R21, -R21 ;  /* 0x80000015151c7221 */ /* 0x000fe40000000000 */
[----:B------:R-:W-:Y:S01]  /*0400*/  FADD R29, R20, -R20 ;  /* 0x80000014141d7221 */ /* 0x000fe20000000000 */
[----:B------:R-:W-:Y:S02]  /*0410*/  SEL R12, R12, RZ, !P2 ;  /* 0x000000ff0c0c7207 */ /* 0x000fe40005000000 */
[----:B------:R-:W-:-:S03]  /*0420*/  SEL R13, R13, RZ, !P2 ;  /* 0x000000ff0d0d7207 */ /* 0x000fc60005000000 */
[----:B------:R-:W-:Y:S02]  /*0430*/  FFMA R28, R28, R12, R21 ;  /* 0x0000000c1c1c7223 */ /* 0x000fe40000000015 */
[----:B------:R-:W-:Y:S01]  /*0440*/  FFMA R20, R29, R13, R20 ;  /* 0x0000000d1d147223 */ /* 0x000fe20000000014 */
[----:B------:R-:W-:-:S06]  /*0450*/  CS2R R12, SRZ ;  /* 0x00000000000c7805 */ /* 0x000fcc000001ff00 */
[----:B-1----:R1:W2:Y:S01]  /*0460*/  @!P1 LDG.E.EL.128 R12, desc[UR4][R24.64] ;  /* 0x00000004180c9981 */ /* 0x0022a2000c2e1d00 */
[----:B------:R-:W-:-:S06]  /*0470*/  IMAD.MOV.U32 R21, RZ, RZ, RZ ;  /* 0x000000ffff157224 */ /* 0x000fcc00078e00ff */
[----:B------:R3:W2:Y:S01]  /*0480*/  @!P2 LDG.E.EL R21, desc[UR4][R26.64] ;  /* 0x000000041a15a981 */ /* 0x0006a2000c2e1900 */
[----:B----4-:R-:W-:Y:S02]  /*0490*/  SEL R29, R16, RZ, !P2 ;  /* 0x000000ff101d7207 */ /* 0x010fe40005000000 */
[----:B-----5:R-:W-:-:S03]  /*04a0*/  SEL R23, R23, RZ, !P1 ;  /* 0x000000ff17177207 */ /* 0x020fc60004800000 */
[----:B------:R-:W-:Y:S01]  /*04b0*/  FADD R28, -R29, R28 ;  /* 0x0000001c1d1c7221 */ /* 0x000fe20000000100 */
[----:B------:R-:W-:Y:S02]  /*04c0*/  SEL R0, R0, RZ, !P2 ;  /* 0x000000ff00007207 */ /* 0x000fe40005000000 */
[----:B------:R-:W-:-:S03]  /*04d0*/  SHF.R.U32.HI R16, RZ, 0x1e, R23 ;  /* 0x0000001eff107819 */ /* 0x000fc60000011617 */
[----:B------:R-:W-:Y:S01]  /*04e0*/  FFMA R0, R28, R0, R29 ;  /* 0x000000001c007223 */ /* 0x000fe2000000001d */
[----:B------:R-:W-:Y:S02]  /*04f0*/  SEL R29, R22, RZ, !P1 ;  /* 0x000000ff161d7207 */ /* 0x000fe40004800000 */
[----:B------:R-:W-:-:S04]  /*0500*/  LOP3.LUT R16, R16, 0x2, RZ, 0xc0, !PT ;  /* 0x0000000210107812 */ /* 0x000fc800078ec0ff */
[----:B------:R-:W-:Y:S02]  /*0510*/  IADD3 R16, P0, R16, R29, RZ ;  /* 0x0000001d10107210 */ /* 0x000fe40007f1e0ff */
[----:B------:R-:W-:Y:S02]  /*0520*/  SEL R8, R8, RZ, !P1 ;  /* 0x000000ff08087207 */ /* 0x000fe40004800000 */
[----:B-1----:R-:W-:Y:S01]  /*0530*/  SEL R25, R11, RZ, !P1 ;  /* 0x000000ff0b197207 */ /* 0x002fe20004800000 */
[----:B------:R-:W-:Y:S01]  /*0540*/  IMAD.X R11, RZ, RZ, R23, P0 ;  /* 0x000000ffff0b7224 */ /* 0x000fe200000e0617 */
[----:B------:R-:W-:Y:S02]  /*0550*/  SEL R9, R9, RZ, !P1 ;  /* 0x000000ff09097207 */ /* 0x000fe40004800000 */
[----:B---3--:R-:W-:Y:S02]  /*0560*/  LEA R26, P3, R8, UR6, 0x2 ;  /* 0x00000006081a7c11 */ /* 0x008fe4000f8610ff */
[----:B------:R-:W-:-:S02]  /*0570*/  SEL R10, R10, RZ, !P1 ;  /* 0x000000ff0a0a7207 */ /* 0x000fc40004800000 */
[--C-:B------:R-:W-:Y:S02]  /*0580*/  SHF.R.U32.HI R27, RZ, 0x1c, R9.reuse ;  /* 0x0000001cff1b7819 */ /* 0x100fe40000011609 */
[----:B------:R-:W-:Y:S01]  /*0590*/  LEA.HI.X R23, R8, UR7, R9, 0x2, P3 ;  /* 0x0000000708177c11 */ /* 0x000fe200098f1409 */
[----:B------:R-:W-:Y:S01]  /*05a0*/  IMAD.SHL.U32 R9, R16, 0x8, RZ ;  /* 0x0000000810097824 */ /* 0x000fe200078e00ff */
[----:B------:R-:W-:Y:S02]  /*05b0*/  LEA R24, P3, R10, UR6, 0x2 ;  /* 0x000000060a187c11 */ /* 0x000fe4000f8610ff */
[----:B------:R-:W-:Y:S02]  /*05c0*/  SHF.L.U64.HI R8, R16, 0x3, R11 ;  /* 0x0000000310087819 */ /* 0x000fe4000001020b */
[----:B------:R-:W-:Y:S02]  /*05d0*/  LOP3.LUT R27, R27, 0x8, RZ, 0xc0, !PT ;  /* 0x000000081b1b7812 */ /* 0x000fe400078ec0ff */
[----:B------:R-:W-:-:S02]  /*05e0*/  ISETP.NE.AND P0, PT, R19, 0xc0, PT ;  /* 0x000000c01300780c */ /* 0x000fc40003f05270 */
[--C-:B------:R-:W-:Y:S02]  /*05f0*/  LEA.HI.X R11, R10, UR7, R25.reuse, 0x2, P3 ;  /* 0x000000070a0b7c11 */ /* 0x100fe400098f1419 */
[----:B------:R-:W-:Y:S02]  /*0600*/  SHF.R.U32.HI R25, RZ, 0x1c, R25 ;  /* 0x0000001cff197819 */ /* 0x000fe40000011619 */
[----:B------:R-:W-:Y:S02]  /*0610*/  IADD3 R26, P3, P4, R9, R26, R27 ;  /* 0x0000001a091a7210 */ /* 0x000fe40007c7e01b */
[----:B------:R-:W-:Y:S02]  /*0620*/  LOP3.LUT R25, R25, 0x8, RZ, 0xc0, !PT ;  /* 0x0000000819197812 */ /* 0x000fe400078ec0ff */
[----:B------:R-:W-:Y:S02]  /*0630*/  IADD3.X R27, R8, R23, RZ, P3, P4 ;  /* 0x00000017081b7210 */ /* 0x000fe40001fe84ff */
[----:B------:R-:W-:Y:S01]  /*0640*/  IADD3 R24, P4, P3, R9, R24, R25 ;  /* 0x0000001809187210 */ /* 0x000fe20007b9e019 */
[----:B------:R-:W-:-:S03]  /*0650*/  IMAD.SHL.U32 R23, R7, 0x4, RZ ;  /* 0x0000000407177824 */ /* 0x000fc600078e00ff */
[----:B------:R-:W-:-:S03]  /*0660*/  IADD3.X R25, R8, R11, RZ, P4, P3 ;  /* 0x0000000b08197210 */ /* 0x000fc600027e64ff */
[----:B------:R-:W-:-:S04]  /*0670*/  IMAD.WIDE R24, R23, 0x4, R24 ;  /* 0x0000000417187825 */ /* 0x000fc800078e0218 */
[----:B------:R-:W-:-:S04]  /*0680*/  IMAD.WIDE R24, R18, 0x4, R24 ;  /* 0x0000000412187825 */ /* 0x000fc800078e0218 */
[----:B------:R-:W-:-:S04]  /*0690*/  IMAD.WIDE R26, R23, 0x4, R26 ;  /* 0x00000004171a7825 */ /* 0x000fc800078e021a */
[----:B------:R-:W-:Y:S01]  /*06a0*/  IMAD.WIDE R26, R18, 0x4, R26 ;  /* 0x00000004121a7825 */ /* 0x000fe200078e021a */
[----:B------:R-:W1:Y:S01]  /*06b0*/  @!P1 LDC.64 R28, c[0x0][0x278] ;  /* 0x00009e00ff1c9b82 */ /* 0x000e620000000a00 */
[----:B--2---:R-:W-:Y:S02]  /*06c0*/  SEL R16, R12, RZ, !P1 ;  /* 0x000000ff0c107207 */ /* 0x004fe40004800000 */
[----:B------:R-:W-:Y:S02]  /*06d0*/  SEL R19, R13, RZ, !P1 ;  /* 0x000000ff0d137207 */ /* 0x000fe40004800000 */
[----:B------:R-:W-:Y:S02]  /*06e0*/  LEA R10, P5, R16, UR6, 0x2 ;  /* 0x00000006100a7c11 */ /* 0x000fe4000f8a10ff */
[----:B------:R-:W-:Y:S02]  /*06f0*/  SEL R22, R15, RZ, !P1 ;  /* 0x000000ff0f167207 */ /* 0x000fe40004800000 */
[----:B------:R-:W-:-:S02]  /*0700*/  SEL R13, R14, RZ, !P1 ;  /* 0x000000ff0e0d7207 */ /* 0x000fc40004800000 */
[--C-:B------:R-:W-:Y:S02]  /*0710*/  LEA.HI.X R15, R16, UR7, R19.reuse, 0x2, P5 ;  /* 0x00000007100f7c11 */ /* 0x100fe4000a8f1413 */
[----:B------:R-:W-:Y:S02]  /*0720*/  SHF.R.U32.HI R16, RZ, 0x1c, R19 ;  /* 0x0000001cff107819 */ /* 0x000fe40000011613 */
[----:B------:R-:W-:Y:S02]  /*0730*/  SHF.R.U32.HI R14, RZ, 0x1c, R22 ;  /* 0x0000001cff0e7819 */ /* 0x000fe40000011616 */
[----:B------:R-:W-:Y:S02]  /*0740*/  LEA R12, P6, R13, UR6, 0x2 ;  /* 0x000000060d0c7c11 */ /* 0x000fe4000f8c10ff */
[----:B------:R-:W-:Y:S02]  /*0750*/  LOP3.LUT R16, R16, 0x8, RZ, 0xc0, !PT ;  /* 0x0000000810107812 */ /* 0x000fe400078ec0ff */
[----:B------:R-:W-:-:S02]  /*0760*/  LOP3.LUT R14, R14, 0x8, RZ, 0xc0, !PT ;  /* 0x000000080e0e7812 */ /* 0x000fc400078ec0ff */
[----:B------:R-:W-:Y:S01]  /*0770*/  LEA.HI.X R13, R13, UR7, R22, 0x2, P6 ;  /* 0x000000070d0d7c11 */ /* 0x000fe2000b0f1416 */
[----:B------:R-:W-:Y:S01]  /*0780*/  ULDC.64 UR6, c[0x0][0x250] ;  /* 0x0000940000067ab9 */ /* 0x000fe20000000a00 */
[C---:B------:R-:W-:Y:S02]  /*0790*/  IADD3 R10, P5, P6, R9.reuse, R10, R16 ;  /* 0x0000000a090a7210 */ /* 0x040fe40007ebe010 */
[----:B------:R-:W-:Y:S02]  /*07a0*/  IADD3 R12, P3, P4, R9, R12, R14 ;  /* 0x0000000c090c7210 */ /* 0x000fe40007c7e00e */
[C---:B------:R-:W-:Y:S02]  /*07b0*/  IADD3.X R11, R8.reuse, R15, RZ, P5, P6 ;  /* 0x0000000f080b7210 */ /* 0x040fe40002fec4ff */
[----:B------:R-:W-:Y:S02]  /*07c0*/  IADD3.X R13, R8, R13, RZ, P3, P4 ;  /* 0x0000000d080d7210 */ /* 0x000fe40001fe84ff */
[----:B------:R-:W2:Y:S01]  /*07d0*/  LDC.64 R8, c[0x0][0x290] ;  /* 0x0000a400ff087b82 */ /* 0x000ea20000000a00 */
[----:B------:R-:W-:-:S02]  /*07e0*/  IMAD.MOV.U32 R15, RZ, RZ, RZ ;  /* 0x000000ffff0f7224 */ /* 0x000fc400078e00ff */
[----:B------:R-:W-:-:S04]  /*07f0*/  IMAD.WIDE R10, R23, 0x4, R10 ;  /* 0x00000004170a7825 */ /* 0x000fc800078e020a */
[----:B------:R-:W-:Y:S01]  /*0800*/  IMAD.WIDE R12, R23, 0x4, R12 ;  /* 0x00000004170c7825 */ /* 0x000fe200078e020c */
[----:B------:R3:W4:Y:S03]  /*0810*/  @!P1 LDG.E.EL R15, desc[UR4][R24.64+-0xa00] ;  /* 0xfff60004180f9981 */ /* 0x000726000c2e1900 */
[----:B------:R-:W-:Y:S02]  /*0820*/  IMAD.MOV.U32 R22, RZ, RZ, RZ ;  /* 0x000000ffff167224 */ /* 0x000fe400078e00ff */
[C---:B------:R-:W-:Y:S01]  /*0830*/  IMAD.WIDE R10, R18.reuse, 0x4, R10 ;  /* 0x00000004120a7825 */ /* 0x040fe200078e020a */
[----:B---3--:R-:W3:Y:S03]  /*0840*/  @!P0 LDC.64 R24, c[0x0][0x298] ;  /* 0x0000a600ff188b82 */ /* 0x008ee60000000a00 */
[----:B------:R-:W-:Y:S01]  /*0850*/  IMAD.MOV.U32 R16, RZ, RZ, RZ ;  /* 0x000000ffff107224 */ /* 0x000fe200078e00ff */
[----:B------:R5:W4:Y:S01]  /*0860*/  @!P1 LDG.E.EL R22, desc[UR4][R26.64+-0xa00] ;  /* 0xfff600041a169981 */ /* 0x000b22000c2e1900 */
[----:B------:R-:W-:-:S05]  /*0870*/  IMAD.WIDE R18, R18, 0x4, R12 ;  /* 0x0000000412127825 */ /* 0x000fca00078e020c */
[----:B------:R1:W4:Y:S01]  /*0880*/  @!P1 LDG.E.EL R16, desc[UR4][R18.64+-0xa00] ;  /* 0xfff6000412109981 */ /* 0x000322000c2e1900 */
[----:B--2---:R-:W-:-:S04]  /*0890*/  IMAD.WIDE R8, R5, 0x8, R8 ;  /* 0x0000000805087825 */ /* 0x004fc800078e0208 */
[----:B-----5:R-:W-:Y:S01]  /*08a0*/  IMAD.MOV.U32 R27, RZ, RZ, RZ ;  /* 0x000000ffff1b7224 */ /* 0x020fe200078e00ff */
[----:B01----:R-:W-:-:S05]  /*08b0*/  CS2R R18, SRZ ;  /* 0x0000000000127805 */ /* 0x003fca000001ff00 */
[----:B------:R0:W2:Y:S04]  /*08c0*/  @!P1 LDG.E.EL R27, desc[UR4][R10.64+-0xa00] ;  /* 0xfff600040a1b9981 */ /* 0x0000a8000c2e1900 */
[----:B------:R1:W5:Y:S01]  /*08d0*/  @!P0 LDG.E.EL.64 R18, desc[UR4][R8.64] ;  /* 0x0000000408128981 */ /* 0x000362000c2e1b00 */
[----:B0-----:R-:W-:Y:S02]  /*08e0*/  CS2R R10, SRZ ;  /* 0x00000000000a7805 */ /* 0x001fe4000001ff00 */
[----:B-1----:R-:W-:-:S06]  /*08f0*/  CS2R R8, SRZ ;  /* 0x0000000000087805 */ /* 0x002fcc000001ff00 */
[----:B---3--:R-:W3:Y:S01]  /*0900*/  @!P0 LDG.E.EL.128 R8, desc[UR4][R24.64] ;  /* 0x0000000418088981 */ /* 0x008ee2000c2e1d00 */
[----:B------:R-:W-:-:S06]  /*0910*/  CS2R R12, SRZ ;  /* 0x00000000000c7805 */ /* 0x000fcc000001ff00 */
[----:B------:R-:W2:Y:S01]  /*0920*/  @!P1 LDG.E.EL.64 R12, desc[UR4][R28.64] ;  /* 0x000000041c0c9981 */ /* 0x000ea2000c2e1b00 */
[----:B------:R-:W-:Y:S02]  /*0930*/  SEL R14, R17, RZ, !P2 ;  /* 0x000000ff110e7207 */ /* 0x000fe40005000000 */
[----:B------:R-:W-:-:S03]  /*0940*/  SEL R21, R21, RZ, !P2 ;  /* 0x000000ff15157207 */ /* 0x000fc60005000000 */
[----:B------:R-:W-:-:S04]  /*0950*/  FADD R20, -R14, R20 ;  /* 0x000000140e147221 */ /* 0x000fc80000000100 */
[----:B------:R-:W-:Y:S01]  /*0960*/  FFMA R14, R20, R21, R14 ;  /* 0x00000015140e7223 */ /* 0x000fe2000000000e */
[----:B----4-:R-:W-:Y:S02]  /*0970*/  SEL R15, R15, RZ, !P1 ;  /* 0x000000ff0f0f7207 */ /* 0x010fe40004800000 */
[----:B-----5:R-:W-:Y:S02]  /*0980*/  SEL R26, R18, RZ, !P0 ;  /* 0x000000ff121a7207 */ /* 0x020fe40004000000 */
[----:B---3--:R-:W-:Y:S02]  /*0990*/  SEL R17, R8, RZ, !P0 ;  /* 0x000000ff08117207 */ /* 0x008fe40004000000 */
[----:B------:R-:W-:Y:S02]  /*09a0*/  SEL R21, R9, RZ, !P0 ;  /* 0x000000ff09157207 */ /* 0x000fe40004000000 */
[----:B------:R-:W-:Y:S02]  /*09b0*/  IADD3 R8, P4, R17, 0x3, RZ ;  /* 0x0000000311087810 */ /* 0x000fe40007f9e0ff */
[----:B------:R-:W-:-:S02]  /*09c0*/  ISETP.GE.AND P3, PT, R21, RZ, PT ;  /* 0x000000ff1500720c */ /* 0x000fc40003f66270 */
[----:B------:R-:W-:Y:S01]  /*09d0*/  SEL R10, R10, RZ, !P0 ;  /* 0x000000ff0a0a7207 */ /* 0x000fe20004000000 */
[----:B------:R-:W-:Y:S01]  /*09e0*/  IMAD.X R18, RZ, RZ, R21, P4 ;  /* 0x000000ffff127224 */ /* 0x000fe200020e0615 */
[----:B------:R-:W-:Y:S02]  /*09f0*/  SEL R9, R8, R17, !P3 ;  /* 0x0000001108097207 */ /* 0x000fe40005800000 */
[----:B------:R-:W-:Y:S02]  /*0a00*/  SEL R11, R11, RZ, !P0 ;  /* 0x000000ff0b0b7207 */ /* 0x000fe40004000000 */
[----:B------:R-:W-:Y:S02]  /*0a10*/  IADD3 R17, P6, R10, 0x3, RZ ;  /* 0x000000030a117810 */ /* 0x000fe40007fde0ff */
[----:B------:R-:W-:Y:S02]  /*0a20*/  SEL R8, R18, R21, !P3 ;  /* 0x0000001512087207 */ /* 0x000fe40005800000 */
[----:B------:R-:W-:Y:S01]  /*0a30*/  SEL R19, R19, RZ, !P0 ;  /* 0x000000ff13137207 */ /* 0x000fe20004000000 */
[----:B------:R-:W-:Y:S01]  /*0a40*/  IMAD.X R20, RZ, RZ, R11, P6 ;  /* 0x000000ffff147224 */ /* 0x000fe200030e060b */
[----:B------:R-:W-:-:S02]  /*0a50*/  IADD3 R21, P5, R26, 0x3, RZ ;  /* 0x000000031a157810 */ /* 0x000fc40007fbe0ff */
[----:B------:R-:W-:Y:S02]  /*0a60*/  ISETP.GE.AND P4, PT, R11, RZ, PT ;  /* 0x000000ff0b00720c */ /* 0x000fe40003f86270 */
[----:B------:R-:W-:Y:S01]  /*0a70*/  ISETP.GE.AND P3, PT, R19, RZ, PT ;  /* 0x000000ff1300720c */ /* 0x000fe20003f66270 */
[----:B------:R-:W-:Y:S01]  /*0a80*/  IMAD.X R24, RZ, RZ, R19, P5 ;  /* 0x000000ffff187224 */ /* 0x000fe200028e0613 */
[----:B------:R-:W-:Y:S02]  /*0a90*/  SEL R17, R17, R10, !P4 ;  /* 0x0000000a11117207 */ /* 0x000fe40006000000 */
[----:B------:R-:W-:Y:S02]  /*0aa0*/  SEL R20, R20, R11, !P4 ;  /* 0x0000000b14147207 */ /* 0x000fe40006000000 */
[----:B------:R-:W-:Y:S02]  /*0ab0*/  LEA R18, P4, R9, UR8, 0x2 ;  /* 0x0000000809127c11 */ /* 0x000fe4000f8810ff */
[----:B------:R-:W-:-:S02]  /*0ac0*/  SEL R26, R21, R26, !P3 ;  /* 0x0000001a151a7207 */ /* 0x000fc40005800000 */
[----:B------:R-:W-:Y:S02]  /*0ad0*/  SEL R21, R24, R19, !P3 ;  /* 0x0000001318157207 */ /* 0x000fe40005800000 */
[----:B------:R-:W-:Y:S02]  /*0ae0*/  LEA R10, P5, R17, UR8, 0x2 ;  /* 0x00000008110a7c11 */ /* 0x000fe4000f8a10ff */
[----:B------:R-:W-:Y:S02]  /*0af0*/  LEA.HI.X R19, R9, UR9, R8, 0x2, P4 ;  /* 0x0000000909137c11 */ /* 0x000fe4000a0f1408 */
[----:B------:R-:W0:Y:S01]  /*0b00*/  LDC.64 R8, c[0x0][0x280] ;  /* 0x0000a000ff087b82 */ /* 0x000e220000000a00 */
[----:B------:R-:W-:Y:S02]  /*0b10*/  LEA.HI.X R11, R17, UR9, R20, 0x2, P5 ;  /* 0x00000009110b7c11 */ /* 0x000fe4000a8f1414 */
[----:B------:R-:W-:Y:S02]  /*0b20*/  SEL R17, R22, RZ, !P1 ;  /* 0x000000ff16117207 */ /* 0x000fe40004800000 */
[----:B--2---:R-:W-:-:S02]  /*0b30*/  SEL R20, R27, RZ, !P1 ;  /* 0x000000ff1b147207 */ /* 0x004fc40004800000 */
[----:B------:R-:W-:Y:S02]  /*0b40*/  SEL R12, R12, RZ, !P1 ;  /* 0x000000ff0c0c7207 */ /* 0x000fe40004800000 */
[----:B------:R-:W-:Y:S01]  /*0b50*/  SEL R16, R16, RZ, !P1 ;  /* 0x000000ff10107207 */ /* 0x000fe20004800000 */
[----:B------:R-:W-:Y:S01]  /*0b60*/  FADD R20, -R17, R20 ;  /* 0x0000001411147221 */ /* 0x000fe20000000100 */
[----:B------:R-:W-:-:S03]  /*0b70*/  IMAD R21, R21, 0xc, RZ ;  /* 0x0000000c15157824 */ /* 0x000fc600078e02ff */
[----:B------:R-:W-:Y:S01]  /*0b80*/  FFMA R20, R20, R12, R17 ;  /* 0x0000000c14147223 */ /* 0x000fe20000000011 */
[----:B------:R-:W-:Y:S01]  /*0b90*/  SEL R12, R13, RZ, !P1 ;  /* 0x000000ff0d0c7207 */ /* 0x000fe20004800000 */
[----:B------:R-:W-:-:S04]  /*0ba0*/  IMAD.WIDE.U32 R18, R26, 0xc, R18 ;  /* 0x0000000c1a127825 */ /* 0x000fc800078e0012 */
[----:B------:R-:W-:Y:S01]  /*0bb0*/  FADD R22, -R15, R16 ;  /* 0x000000100f167221 */ /* 0x000fe20000000100 */
[----:B------:R-:W-:-:S04]  /*0bc0*/  IMAD.WIDE.U32 R10, R26, 0xc, R10 ;  /* 0x0000000c1a0a7825 */ /* 0x000fc800078e000a */
[----:B------:R-:W-:Y:S01]  /*0bd0*/  FFMA R15, R22, R12, R15 ;  /* 0x0000000c160f7223 */ /* 0x000fe2000000000f */
[----:B------:R-:W-:Y:S02]  /*0be0*/  IMAD.MOV.U32 R16, RZ, RZ, 0x9 ;  /* 0x00000009ff107424 */ /* 0x000fe400078e00ff */
[----:B------:R-:W-:Y:S02]  /*0bf0*/  IMAD.IADD R13, R19, 0x1, R21 ;  /* 0x00000001130d7824 */ /* 0x000fe400078e0215 */
[----:B------:R-:W-:Y:S02]  /*0c00*/  IMAD.IADD R11, R21, 0x1, R11 ;  /* 0x00000001150b7824 */ /* 0x000fe400078e020b */
[----:B------:R-:W-:Y:S02]  /*0c10*/  IMAD.MOV.U32 R12, RZ, RZ, R18 ;  /* 0x000000ffff0c7224 */ /* 0x000fe400078e0012 */
[----:B------:R-:W-:Y:S01]  /*0c20*/  IMAD R19, R7, R16, -0x6c0 ;  /* 0xfffff94007137424 */ /* 0x000fe200078e0210 */
[----:B------:R-:W-:Y:S01]  /*0c30*/  CS2R R16, SRZ ;  /* 0x0000000000107805 */ /* 0x000fe2000001ff00 */
[----:B0-----:R-:W-:-:S04]  /*0c40*/  IMAD.WIDE R24, R5, 0x4, R8 ;  /* 0x0000000405187825 */ /* 0x001fc800078e0208 */
[C---:B------:R-:W-:Y:S01]  /*0c50*/  IMAD.WIDE R12, R19.reuse, 0x4, R12 ;  /* 0x00000004130c7825 */ /* 0x040fe200078e020c */
[----:B------:R-:W2:Y:S03]  /*0c60*/  @!P1 LDG.E.EL R16, desc[UR4][R24.64] ;  /* 0x0000000418109981 */ /* 0x000ea6000c2e1900 */
[----:B------:R-:W-:Y:S01]  /*0c70*/  IMAD.WIDE R28, R19, 0x4, R10 ;  /* 0x00000004131c7825 */ /* 0x000fe200078e020a */
[----:B------:R0:W3:Y:S03]  /*0c80*/  @!P1 LDG.E.EL R17, desc[UR4][R24.64] ;  /* 0x0000000418119981 */ /* 0x0000e6000c2e1900 */
[----:B------:R-:W-:-:S04]  /*0c90*/  IMAD R9, R2, 0x120, RZ ;  /* 0x0000012002097824 */ /* 0x000fc800078e02ff */
[C---:B------:R-:W-:Y:S01]  /*0ca0*/  IMAD.WIDE R10, R9.reuse, 0x4, R12 ;  /* 0x00000004090a7825 */ /* 0x040fe200078e020c */
[----:B------:R-:W-:Y:S01]  /*0cb0*/  IADD3 R12, P3, R6, R23, RZ ;  /* 0x00000017060c7210 */ /* 0x000fe20007f7e0ff */
[----:B0-----:R-:W0:Y:S02]  /*0cc0*/  @!P0 LDC.64 R24, c[0x0][0x2a8] ;  /* 0x0000aa00ff188b82 */ /* 0x001e240000000a00 */
[----:B------:R-:W-:Y:S01]  /*0cd0*/  IMAD.WIDE R28, R9, 0x4, R28 ;  /* 0x00000004091c7825 */ /* 0x000fe200078e021c */
[----:B------:R-:W-:-:S04]  /*0ce0*/  SHF.R.S32.HI R9, RZ, 0x1f, R23 ;  /* 0x0000001fff097819 */ /* 0x000fc80000011417 */
[----:B------:R-:W-:Y:S02]  /*0cf0*/  LEA.HI.X.SX32 R9, R6, R9, 0x1, P3 ;  /* 0x0000000906097211 */ /* 0x000fe400018f0eff */
[----:B------:R-:W-:Y:S01]  /*0d00*/  LEA R8, P3, R12, UR6, 0x2 ;  /* 0x000000060c087c11 */ /* 0x000fe2000f8610ff */
[----:B------:R-:W-:-:S03]  /*0d10*/  IMAD.MOV.U32 R23, RZ, RZ, RZ ;  /* 0x000000ffff177224 */ /* 0x000fc600078e00ff */
[----:B------:R-:W-:Y:S02]  /*0d20*/  LEA.HI.X R9, R12, UR7, R9, 0x2, P3 ;  /* 0x000000070c097c11 */ /* 0x000fe400098f1409 */
[----:B------:R-:W-:Y:S01]  /*0d30*/  CS2R R12, SRZ ;  /* 0x00000000000c7805 */ /* 0x000fe2000001ff00 */
[----:B------:R-:W-:Y:S01]  /*0d40*/  IMAD.MOV.U32 R22, RZ, RZ, RZ ;  /* 0x000000ffff167224 */ /* 0x000fe200078e00ff */
[----:B------:R1:W4:Y:S01]  /*0d50*/  @!P0 LDG.E.EL R23, desc[UR4][R10.64] ;  /* 0x000000040a178981 */ /* 0x000322000c2e1900 */
[----:B------:R-:W-:-:S03]  /*0d60*/  ULDC.64 UR6, c[0x0][0x2d8] ;  /* 0x0000b60000067ab9 */ /* 0x000fc60000000a00 */
[----:B------:R5:W2:Y:S04]  /*0d70*/  @!P1 LDG.E.64 R12, desc[UR4][R8.64+-0xa00] ;  /* 0xfff60004080c9981 */ /* 0x000aa8000c1e1b00 */
[----:B------:R0:W2:Y:S01]  /*0d80*/  @!P0 LDG.E.EL R22, desc[UR4][R28.64] ;  /* 0x000000041c168981 */ /* 0x0000a2000c2e1900 */
[----:B-1----:R-:W-:Y:S02]  /*0d90*/  CS2R R10, SRZ ;  /* 0x00000000000a7805 */ /* 0x002fe4000001ff00 */
[----:B-----5:R-:W-:-:S06]  /*0da0*/  CS2R R8, SRZ ;  /* 0x0000000000087805 */ /* 0x020fcc000001ff00 */
[----:B0-----:R-:W5:Y:S01]  /*0db0*/  @!P0 LDG.E.EL.128 R8, desc[UR4][R24.64] ;  /* 0x0000000418088981 */ /* 0x001f62000c2e1d00 */
[----:B------:R-:W0:Y:S01]  /*0dc0*/  @!P0 LDC.64 R28, c[0x0][0x2b0] ;  /* 0x0000ac00ff1c8b82 */ /* 0x000e220000000a00 */
[----:B-----5:R-:W-:Y:S02]  /*0dd0*/  SEL R27, R9, RZ, !P0 ;  /* 0x000000ff091b7207 */ /* 0x020fe40004000000 */
[----:B------:R-:W-:Y:S02]  /*0de0*/  SEL R25, R8, RZ, !P0 ;  /* 0x000000ff08197207 */ /* 0x000fe40004000000 */
[----:B------:R-:W-:Y:S02]  /*0df0*/  ISETP.GE.AND P4, PT, R27, RZ, PT ;  /* 0x000000ff1b00720c */ /* 0x000fe40003f86270 */
[----:B------:R-:W-:Y:S02]  /*0e00*/  IADD3 R18, P5, R25, 0x3, RZ ;  /* 0x0000000319127810 */ /* 0x000fe40007fbe0ff */
[----:B------:R-:W-:-:S02]  /*0e10*/  SEL R9, R10, RZ, !P0 ;  /* 0x000000ff0a097207 */ /* 0x000fc40004000000 */
[----:B------:R-:W-:Y:S01]  /*0e20*/  SEL R11, R11, RZ, !P0 ;  /* 0x000000ff0b0b7207 */ /* 0x000fe20004000000 */
[----:B------:R-:W-:Y:S01]  /*0e30*/  IMAD.X R8, RZ, RZ, R27, P5 ;  /* 0x000000ffff087224 */ /* 0x000fe200028e061b */
[----:B------:R-:W-:Y:S02]  /*0e40*/  SEL R10, R18, R25, !P4 ;  /* 0x00000019120a7207 */ /* 0x000fe40006000000 */
[----:B------:R-:W-:Y:S02]  /*0e50*/  IADD3 R18, P6, R9, 0x3, RZ ;  /* 0x0000000309127810 */ /* 0x000fe40007fde0ff */
[----:B------:R-:W-:Y:S02]  /*0e60*/  ISETP.GE.AND P3, PT, R11, RZ, PT ;  /* 0x000000ff0b00720c */ /* 0x000fe40003f66270 */
[----:B------:R-:W-:Y:S01]  /*0e70*/  SEL R27, R8, R27, !P4 ;  /* 0x0000001b081b7207 */ /* 0x000fe20006000000 */
[----:B------:R-:W-:Y:S01]  /*0e80*/  IMAD.X R24, RZ, RZ, R11, P6 ;  /* 0x000000ffff187224 */ /* 0x000fe200030e060b */
[----:B------:R-:W-:-:S02]  /*0e90*/  LEA R8, P4, R10, UR8, 0x2 ;  /* 0x000000080a087c11 */ /* 0x000fc4000f8810ff */
[----:B------:R-:W-:Y:S02]  /*0ea0*/  SEL R18, R18, R9, !P3 ;  /* 0x0000000912127207 */ /* 0x000fe40005800000 */
[----:B------:R-:W-:Y:S02]  /*0eb0*/  SEL R11, R24, R11, !P3 ;  /* 0x0000000b180b7207 */ /* 0x000fe40005800000 */
[----:B------:R-:W-:Y:S02]  /*0ec0*/  LEA.HI.X R9, R10, UR9, R27, 0x2, P4 ;  /* 0x000000090a097c11 */ /* 0x000fe4000a0f141b */
[----:B------:R-:W-:Y:S01]  /*0ed0*/  LEA R10, P3, R18, UR8, 0x2 ;  /* 0x00000008120a7c11 */ /* 0x000fe2000f8610ff */
[----:B------:R-:W-:-:S03]  /*0ee0*/  IMAD.WIDE.U32 R8, R26, 0xc, R8 ;  /* 0x0000000c1a087825 */ /* 0x000fc600078e0008 */
[----:B------:R-:W-:Y:S01]  /*0ef0*/  LEA.HI.X R11, R18, UR9, R11, 0x2, P3 ;  /* 0x00000009120b7c11 */ /* 0x000fe200098f140b */
[----:B------:R-:W-:Y:S02]  /*0f00*/  IMAD.IADD R9, R21, 0x1, R9 ;  /* 0x0000000115097824 */ /* 0x000fe400078e0209 */
[----:B------:R-:W-:-:S04]  /*0f10*/  IMAD.WIDE.U32 R26, R26, 0xc, R10 ;  /* 0x0000000c1a1a7825 */ /* 0x000fc800078e000a */
[----:B------:R-:W-:-:S04]  /*0f20*/  IMAD.WIDE R10, R19, 0x4, R8 ;  /* 0x00000004130a7825 */ /* 0x000fc800078e0208 */
[----:B------:R-:W-:Y:S02]  /*0f30*/  IMAD.IADD R27, R21, 0x1, R27 ;  /* 0x00000001151b7824 */ /* 0x000fe400078e021b */
[----:B------:R-:W-:Y:S01]  /*0f40*/  IMAD R21, R2, 0x120, RZ ;  /* 0x0000012002157824 */ /* 0x000fe200078e02ff */
[----:B------:R-:W-:Y:S01]  /*0f50*/  CS2R R24, SRZ ;  /* 0x0000000000187805 */ /* 0x000fe2000001ff00 */
[----:B------:R-:W-:Y:S02]  /*0f60*/  IMAD.WIDE R26, R19, 0x4, R26 ;  /* 0x00000004131a7825 */ /* 0x000fe400078e021a */
[----:B------:R-:W1:Y:S02]  /*0f70*/  LDC.64 R18, c[0x0][0x288] ;  /* 0x0000a200ff127b82 */ /* 0x000e640000000a00 */
[----:B------:R-:W-:Y:S01]  /*0f80*/  IMAD.WIDE R10, R21, 0x4, R10 ;  /* 0x00000004150a7825 */ /* 0x000fe200078e020a */
[----:B------:R-:W-:-:S04]  /*0f90*/  CS2R R8, SRZ ;  /* 0x0000000000087805 */ /* 0x000fc8000001ff00 */
[----:B------:R5:W3:Y:S04]  /*0fa0*/  @!P0 LDG.E.EL R25, desc[UR4][R10.64] ;  /* 0x000000040a198981 */ /* 0x000ae8000c2e1900 */
[----:B0-----:R-:W3:Y:S01]  /*0fb0*/  @!P0 LDG.E.EL.64 R8, desc[UR4][R28.64] ;  /* 0x000000041c088981 */ /* 0x001ee2000c2e1b00 */
[----:B-----5:R-:W0:Y:S01]  /*0fc0*/  LDC.64 R10, c[0x0][0x2b8] ;  /* 0x0000ae00ff0a7b82 */ /* 0x020e220000000a00 */
[----:B------:R-:W-:-:S04]  /*0fd0*/  IMAD.WIDE R26, R21, 0x4, R26 ;  /* 0x00000004151a7825 */ /* 0x000fc800078e021a */
[----:B------:R-:W-:Y:S01]  /*0fe0*/  VIADD R21, R7, 0xffffff40 ;  /* 0xffffff4007157836 */ /* 0x000fe20000000000 */
[----:B------:R1:W5:Y:S03]  /*0ff0*/  @!P0 LDG.E.EL R24, desc[UR4][R26.64] ;  /* 0x000000041a188981 */ /* 0x000366000c2e1900 */
[----:B------:R-:W-:-:S04]  /*1000*/  IMAD R21, R21, 0x4, R6 ;  /* 0x0000000415157824 */ /* 0x000fc800078e0206 */
[----:B-1----:R-:W-:Y:S01]  /*1010*/  IMAD.WIDE R26, R21, 0x4, R18 ;  /* 0x00000004151a7825 */ /* 0x002fe200078e0212 */
[----:B------:R-:W-:-:S03]  /*1020*/  CS2R R18, SRZ ;  /* 0x0000000000127805 */ /* 0x000fc6000001ff00 */
[----:B------:R-:W-:-:S03]  /*1030*/  IMAD.MOV.U32 R21, RZ, RZ, RZ ;  /* 0x000000ffff157224 */ /* 0x000fc600078e00ff */
[----:B------:R1:W5:Y:S01]  /*1040*/  @!P0 LDG.E.64 R18, desc[UR4][R26.64] ;  /* 0x000000041a128981 */ /* 0x000362000c1e1b00 */
[----:B0-----:R-:W-:-:S05]  /*1050*/  IMAD.WIDE R10, R5, 0x4, R10 ;  /* 0x00000004050a7825 */ /* 0x001fca00078e020a */
[----:B------:R-:W5:Y:S01]  /*1060*/  @!P0 LDG.E.EL R21, desc[UR4][R10.64] ;  /* 0x000000040a158981 */ /* 0x000f62000c2e1900 */
[----:B----4-:R-:W-:Y:S02]  /*1070*/  SEL R23, R23, RZ, !P0 ;  /* 0x000000ff17177207 */ /* 0x010fe40004000000 */
[----:B------:R-:W-:Y:S02]  /*1080*/  ISETP.GT.AND P3, PT, R7, 0xdf, PT ;  /* 0x000000df0700780c */ /* 0x000fe40003f64270 */
[----:B--2---:R-:W-:-:S11]  /*1090*/  SEL R22, R22, RZ, !P0 ;  /* 0x000000ff16167207 */ /* 0x004fd60004000000 */
[----:B-1----:R-:W0:Y:S01]  /*10a0*/  @P3 LDC.64 R26, c[0x0][0x2d0] ;  /* 0x0000b400ff1a3b82 */ /* 0x002e220000000a00 */
[----:B---3--:R-:W-:Y:S02]  /*10b0*/  SEL R28, R25, RZ, !P0 ;  /* 0x000000ff191c7207 */ /* 0x008fe40004000000 */
[----:B------:R-:W-:-:S03]  /*10c0*/  SEL R8, R8, RZ, !P0 ;  /* 0x000000ff08087207 */ /* 0x000fc60004000000 */
[----:B------:R-:W-:-:S04]  /*10d0*/  FADD R28, -R23, R28 ;  /* 0x0000001c171c7221 */ /* 0x000fc80000000100 */
[----:B------:R-:W-:Y:S02]  /*10e0*/  FFMA R8, R28, R8, R23 ;  /* 0x000000081c087223 */ /* 0x000fe40000000017 */
[----:B------:R-:W1:Y:S01]  /*10f0*/  LDC.64 R28, c[0x0][0x2c8] ;  /* 0x0000b200ff1c7b82 */ /* 0x000e620000000a00 */
[----:B------:R-:W-:Y:S02]  /*1100*/  SEL R9, R9, RZ, !P0 ;  /* 0x000000ff09097207 */ /* 0x000fe40004000000 */
[----:B-----5:R-:W-:-:S05]  /*1110*/  SEL R24, R24, RZ, !P0 ;  /* 0x000000ff18187207 */ /* 0x020fca0004000000 */
[----:B------:R-:W-:-:S04]  /*1120*/  FADD R23, -R22, R24 ;  /* 0x0000001816177221 */ /* 0x000fc80000000100 */
[----:B------:R-:W-:Y:S01]  /*1130*/  FFMA R22, R23, R9, R22 ;  /* 0x0000000917167223 */ /* 0x000fe20000000016 */
[----:B------:R-:W-:Y:S01]  /*1140*/  IMAD.MOV.U32 R23, RZ, RZ, RZ ;  /* 0x000000ffff177224 */ /* 0x000fe200078e00ff */
[----:B------:R-:W-:-:S05]  /*1150*/  CS2R R24, SRZ ;  /* 0x0000000000187805 */ /* 0x000fca000001ff00 */
[----:B------:R2:W3:Y:S01]  /*1160*/  @!P0 LDG.E.EL R23, desc[UR4][R10.64] ;  /* 0x000000040a178981 */ /* 0x0004e2000c2e1900 */
[----:B------:R-:W-:Y:S01]  /*1170*/  SEL R9, R18, RZ, !P0 ;  /* 0x000000ff12097207 */ /* 0x000fe20004000000 */
[----:B-1----:R-:W-:-:S04]  /*1180*/  IMAD.WIDE R28, R5, 0x8, R28 ;  /* 0x00000008051c7825 */ /* 0x002fc800078e021c */
[----:B------:R-:W-:Y:S01]  /*1190*/  FADD R8, -R9, R8 ;  /* 0x0000000809087221 */ /* 0x000fe20000000100 */
[----:B------:R-:W-:Y:S01]  /*11a0*/  SEL R21, R21, RZ, !P0 ;  /* 0x000000ff15157207 */ /* 0x000fe20004000000 */
[----:B------:R-:W4:Y:S01]  /*11b0*/  @P3 LDG.E.EL.64 R24, desc[UR4][R28.64] ;  /* 0x000000041c183981 */ /* 0x000f22000c2e1b00 */
[----:B--2---:R-:W-:-:S03]  /*11c0*/  CS2R R10, SRZ ;  /* 0x00000000000a7805 */ /* 0x004fc6000001ff00 */
[----:B------:R-:W-:Y:S01]  /*11d0*/  FFMA R21, R8, R21, R9 ;  /* 0x0000001508157223 */ /* 0x000fe20000000009 */
[----:B------:R-:W-:-:S06]  /*11e0*/  CS2R R8, SRZ ;  /* 0x0000000000087805 */ /* 0x000fcc000001ff00 */
[----:B0-----:R-:W2:Y:S01]  /*11f0*/  @P3 LDG.E.EL.128 R8, desc[UR4][R26.64] ;  /* 0x000000041a083981 */ /* 0x001ea2000c2e1d00 */
[----:B------:R-:W-:-:S05]  /*1200*/  SEL R19, R19, RZ, !P0 ;  /* 0x000000ff13137207 */ /* 0x000fca0004000000 */
[----:B------:R-:W-:Y:S01]  /*1210*/  FADD R22, -R19, R22 ;  /* 0x0000001613167221 */ /* 0x000fe20000000100 */
[----:B---3--:R-:W-:-:S05]  /*1220*/  SEL R23, R23, RZ, !P0 ;  /* 0x000000ff17177207 */ /* 0x008fca0004000000 */
[----:B------:R-:W-:Y:S01]  /*1230*/  FFMA R22, R22, R23, R19 ;  /* 0x0000001716167223 */ /* 0x000fe20000000013 */
[----:B----4-:R-:W-:Y:S02]  /*1240*/  SEL R24, R24, RZ, P3 ;  /* 0x000000ff18187207 */ /* 0x010fe40001800000 */
[----:B------:R-:W-:Y:S02]  /*1250*/  SEL R23, R25, RZ, P3 ;  /* 0x000000ff19177207 */ /* 0x000fe40001800000 */
[----:B------:R-:W-:Y:S02]  /*1260*/  IADD3 R25, P5, R24, 0x6, RZ ;  /* 0x0000000618197810 */ /* 0x000fe40007fbe0ff */
[----:B------:R-:W-:Y:S02]  /*1270*/  ISETP.GE.AND P4, PT, R23, RZ, PT ;  /* 0x000000ff1700720c */ /* 0x000fe40003f86270 */
[----:B--2---:R-:W-:Y:S02]  /*1280*/  SEL R19, R8, RZ, P3 ;  /* 0x000000ff08137207 */ /* 0x004fe40001800000 */
[----:B------:R-:W-:Y:S01]  /*1290*/  SEL R9, R9, RZ, P3 ;  /* 0x000000ff09097207 */ /* 0x000fe20001800000 */
[----:B------:R-:W-:Y:S01]  /*12a0*/  IMAD.X R26, RZ, RZ, R23, P5 ;  /* 0x000000ffff1a7224 */ /* 0x000fe200028e0617 */
[----:B------:R-:W-:-:S02]  /*12b0*/  IADD3 R18, P6, R19, 0x6, RZ ;  /* 0x0000000613127810 */ /* 0x000fc40007fde0ff */
[----:B------:R-:W-:Y:S02]  /*12c0*/  ISETP.GE.AND P5, PT, R9, RZ, PT ;  /* 0x000000ff0900720c */ /* 0x000fe40003fa6270 */
[----:B------:R-:W-:Y:S01]  /*12d0*/  SEL R25, R25, R24, !P4 ;  /* 0x0000001819197207 */ /* 0x000fe20006000000 */
[----:B------:R-:W-:Y:S01]  /*12e0*/  IMAD.X R24, RZ, RZ, R9, P6 ;  /* 0x000000ffff187224 */ /* 0x000fe200030e0609 */
[----:B------:R-:W-:Y:S02]  /*12f0*/  SEL R18, R18, R19, !P5 ;  /* 0x0000001312127207 */ /* 0x000fe40006800000 */
[----:B------:R-:W-:Y:S02]  /*1300*/  SEL R28, R10, RZ, P3 ;  /* 0x000000ff0a1c7207 */ /* 0x000fe40001800000 */
[----:B------:R-:W-:Y:S02]  /*1310*/  SEL R8, R11, RZ, P3 ;  /* 0x000000ff0b087207 */ /* 0x000fe40001800000 */
[----:B------:R-:W-:-:S02]  /*1320*/  SEL R26, R26, R23, !P4 ;  /* 0x000000171a1a7207 */ /* 0x000fc40006000000 */
[----:B------:R-:W-:Y:S02]  /*1330*/  SEL R9, R24, R9, !P5 ;  /* 0x0000000918097207 */ /* 0x000fe40006800000 */
[----:B------:R-:W-:Y:S02]  /*1340*/  LEA R10, P6, R18, UR6, 0x2 ;  /* 0x00000006120a7c11 */ /* 0x000fe4000f8c10ff */
[----:B------:R-:W-:Y:S02]  /*1350*/  ISETP.GE.AND P4, PT, R8, RZ, PT ;  /* 0x000000ff0800720c */ /* 0x000fe40003f86270 */
[----:B------:R-:W-:Y:S02]  /*1360*/  IADD3 R19, P5, R28, 0x6, RZ ;  /* 0x000000061c137810 */ /* 0x000fe40007fbe0ff */
[----:B------:R-:W-:Y:S02]  /*1370*/  LEA.HI.X R11, R18, UR7, R9, 0x2, P6 ;  /* 0x00000007120b7c11 */ /* 0x000fe4000b0f1409 */
[----:B------:R-:W-:Y:S01]  /*1380*/  SEL R9, R19, R28, !P4 ;  /* 0x0000001c13097207 */ /* 0x000fe20006000000 */
[----:B------:R-:W-:-:S05]  /*1390*/  IMAD.X R19, RZ, RZ, R8, P5 ;  /* 0x000000ffff137224 */ /* 0x000fca00028e0608 */
[----:B------:R-:W-:Y:S02]  /*13a0*/  SEL R18, R19, R8, !P4 ;  /* 0x0000000813127207 */ /* 0x000fe40006000000 */
[----:B------:R-:W-:-:S04]  /*13b0*/  LEA R8, P4, R9, UR6, 0x2 ;  /* 0x0000000609087c11 */ /* 0x000fc8000f8810ff */
[----:B------:R-:W-:Y:S01]  /*13c0*/  LEA.HI.X R9, R9, UR7, R18, 0x2, P4 ;  /* 0x0000000709097c11 */ /* 0x000fe2000a0f1412 */
[----:B------:R-:W-:Y:S02]  /*13d0*/  IMAD R26, R26, 0x18, RZ ;  /* 0x000000181a1a7824 */ /* 0x000fe400078e02ff */
[----:B------:R-:W-:-:S04]  /*13e0*/  IMAD.WIDE.U32 R10, R25, 0x18, R10 ;  /* 0x00000018190a7825 */ /* 0x000fc800078e000a */
[----:B------:R-:W-:Y:S02]  /*13f0*/  IMAD.MOV.U32 R24, RZ, RZ, 0x24 ;  /* 0x00000024ff187424 */ /* 0x000fe400078e00ff */
[----:B------:R-:W-:Y:S01]  /*1400*/  IMAD.WIDE.U32 R8, R25, 0x18, R8 ;  /* 0x0000001819087825 */ /* 0x000fe200078e0008 */
[----:B------:R-:W0:Y:S03]  /*1410*/  @P3 LDC.64 R18, c[0x0][0x2e0] ;  /* 0x0000b800ff123b82 */ /* 0x000e260000000a00 */
[----:B------:R-:W-:Y:S02]  /*1420*/  IMAD.IADD R11, R11, 0x1, R26 ;  /* 0x000000010b0b7824 */ /* 0x000fe400078e021a */
[----:B------:R-:W-:Y:S02]  /*1430*/  IMAD R27, R7, R24, -0x1f80 ;  /* 0xffffe080071b7424 */ /* 0x000fe400078e0218 */
[----:B------:R-:W-:-:S02]  /*1440*/  IMAD.IADD R9, R26, 0x1, R9 ;  /* 0x000000011a097824 */ /* 0x000fc400078e0209 */
[----:B------:R-:W-:-:S04]  /*1450*/  IMAD.WIDE R10, R27, 0x4, R10 ;  /* 0x000000041b0a7825 */ /* 0x000fc800078e020a */
[----:B------:R-:W-:-:S04]  /*1460*/  IMAD.WIDE R8, R27, 0x4, R8 ;  /* 0x000000041b087825 */ /* 0x000fc800078e0208 */
[----:B------:R-:W-:Y:S02]  /*1470*/  IMAD R24, R2, 0x480, RZ ;  /* 0x0000048002187824 */ /* 0x000fe400078e02ff */
[----:B------:R-:W-:Y:S02]  /*1480*/  IMAD.MOV.U32 R23, RZ, RZ, RZ ;  /* 0x000000ffff177224 */ /* 0x000fe400078e00ff */
[----:B------:R-:W-:-:S04]  /*1490*/  IMAD.WIDE R10, R24, 0x4, R10 ;  /* 0x00000004180a7825 */ /* 0x000fc800078e020a */
[----:B------:R-:W-:Y:S01]  /*14a0*/  IMAD.WIDE R8, R24, 0x4, R8 ;  /* 0x0000000418087825 */ /* 0x000fe200078e0208 */
[----:B------:R1:W2:Y:S03]  /*14b0*/  @P3 LDG.E.EL R23, desc[UR4][R10.64] ;  /* 0x000000040a173981 */ /* 0x0002a6000c2e1900 */
[----:B------:R-:W-:-:S06]  /*14c0*/  IMAD.MOV.U32 R24, RZ, RZ, RZ ;  /* 0x000000ffff187224 */ /* 0x000fcc00078e00ff */
[----:B------:R3:W4:Y:S01]  /*14d0*/  @P3 LDG.E.EL R24, desc[UR4][R8.64] ;  /* 0x0000000408183981 */ /* 0x000722000c2e1900 */
[----:B-1----:R-:W-:Y:S02]  /*14e0*/  CS2R R10, SRZ ;  /* 0x00000000000a7805 */ /* 0x002fe4000001ff00 */
[----:B---3--:R-:W-:-:S06]  /*14f0*/  CS2R R8, SRZ ;  /* 0x0000000000087805 */ /* 0x008fcc000001ff00 */
[----:B0-----:R-:W3:Y:S01]  /*1500*/  @P3 LDG.E.EL.128 R8, desc[UR4][R18.64] ;  /* 0x0000000412083981 */ /* 0x001ee2000c2e1d00 */
[C---:B------:R-:W-:Y:S01]  /*1510*/  ISETP.GE.AND P4, PT, R7.reuse, 0x80, PT ;  /* 0x000000800700780c */ /* 0x040fe20003f86270 */
[----:B------:R-:W-:-:S04]  /*1520*/  VIADD R7, R7, 0xffffff20 ;  /* 0xffffff2007077836 */ /* 0x000fc80000000000 */
[----:B------:R-:W-:Y:S01]  /*1530*/  IMAD R28, R7, 0x4, R6 ;  /* 0x00000004071c7824 */ /* 0x000fe200078e0206 */
[----:B------:R-:W-:Y:S02]  /*1540*/  LOP3.LUT R4, R4, 0xfffffc00, RZ, 0xc0, !PT ;  /* 0xfffffc0004047812 */ /* 0x000fe400078ec0ff */
[----:B---3--:R-:W-:Y:S02]  /*1550*/  SEL R8, R8, RZ, P3 ;  /* 0x000000ff08087207 */ /* 0x008fe40001800000 */
[----:B------:R-:W-:Y:S02]  /*1560*/  SEL R9, R9, RZ, P3 ;  /* 0x000000ff09097207 */ /* 0x000fe40001800000 */
[----:B------:R-:W-:Y:S02]  /*1570*/  IADD3 R7, P6, R8, 0x6, RZ ;  /* 0x0000000608077810 */ /* 0x000fe40007fde0ff */
[----:B------:R-:W-:Y:S02]  /*1580*/  SEL R6, R10, RZ, P3 ;  /* 0x000000ff0a067207 */ /* 0x000fe40001800000 */
[----:B------:R-:W-:Y:S01]  /*1590*/  SEL R29, R11, RZ, P3 ;  /* 0x000000ff0b1d7207 */ /* 0x000fe20001800000 */
[----:B------:R-:W-:Y:S01]  /*15a0*/  IMAD.X R10, RZ, RZ, R9, P6 ;  /* 0x000000ffff0a7224 */ /* 0x000fe200030e0609 */
[----:B------:R-:W-:-:S02]  /*15b0*/  ISETP.GE.AND P5, PT, R9, RZ, PT ;  /* 0x000000ff0900720c */ /* 0x000fc40003fa6270 */
[----:B------:R-:W-:Y:S02]  /*15c0*/  IADD3 R11, P6, R6, 0x6, RZ ;  /* 0x00000006060b7810 */ /* 0x000fe40007fde0ff */
[----:B------:R-:W-:Y:S02]  /*15d0*/  SEL R7, R7, R8, !P5 ;  /* 0x0000000807077207 */ /* 0x000fe40006800000 */
[----:B------:R-:W-:Y:S01]  /*15e0*/  SEL R10, R10, R9, !P5 ;  /* 0x000000090a0a7207 */ /* 0x000fe20006800000 */
[----:B------:R-:W-:Y:S01]  /*15f0*/  IMAD.X R18, RZ, RZ, R29, P6 ;  /* 0x000000ffff127224 */ /* 0x000fe200030e061d */
[----:B------:R-:W-:-:S04]  /*1600*/  ISETP.GE.AND P5, PT, R29, RZ, PT ;  /* 0x000000ff1d00720c */ /* 0x000fc80003fa6270 */
[----:B------:R-:W-:Y:S02]  /*1610*/  SEL R11, R11, R6, !P5 ;  /* 0x000000060b0b7207 */ /* 0x000fe40006800000 */
[----:B------:R-:W-:Y:S02]  /*1620*/  SEL R18, R18, R29, !P5 ;  /* 0x0000001d12127207 */ /* 0x000fe40006800000 */
[----:B------:R-:W-:Y:S02]  /*1630*/  LEA R8, P5, R7, UR6, 0x2 ;  /* 0x0000000607087c11 */ /* 0x000fe4000f8a10ff */
[----:B------:R-:W-:Y:S02]  /*1640*/  LEA R6, P6, R11, UR6, 0x2 ;  /* 0x000000060b067c11 */ /* 0x000fe4000f8c10ff */
[----:B------:R-:W-:Y:S02]  /*1650*/  LEA.HI.X R9, R7, UR7, R10, 0x2, P5 ;  /* 0x0000000707097c11 */ /* 0x000fe4000a8f140a */
[----:B------:R-:W-:-:S02]  /*1660*/  LEA.HI.X R7, R11, UR7, R18, 0x2, P6 ;  /* 0x000000070b077c11 */ /* 0x000fc4000b0f1412 */
[----:B------:R-:W-:Y:S01]  /*1670*/  SHF.R.S32.HI R10, RZ, 0x1f, R3 ;  /* 0x0000001fff0a7819 */ /* 0x000fe20000011403 */
[----:B------:R-:W-:-:S03]  /*1680*/  IMAD.WIDE.U32 R8, R25, 0x18, R8 ;  /* 0x0000001819087825 */ /* 0x000fc600078e0008 */
[----:B------:R-:W-:Y:S01]  /*1690*/  LEA.HI R10, R10, R3, RZ, 0xa ;  /* 0x000000030a0a7211 */ /* 0x000fe200078f50ff */
[----:B------:R-:W-:-:S03]  /*16a0*/  IMAD.WIDE.U32 R6, R25, 0x18, R6 ;  /* 0x0000001819067825 */ /* 0x000fc600078e0006 */
[----:B------:R-:W-:Y:S01]  /*16b0*/  SHF.R.S32.HI R10, RZ, 0xa, R10 ;  /* 0x0000000aff0a7819 */ /* 0x000fe2000001140a */
[C---:B------:R-:W-:Y:S02]  /*16c0*/  IMAD.IADD R9, R26.reuse, 0x1, R9 ;  /* 0x000000011a097824 */ /* 0x040fe400078e0209 */
[----:B------:R-:W-:Y:S02]  /*16d0*/  IMAD.IADD R7, R26, 0x1, R7 ;  /* 0x000000011a077824 */ /* 0x000fe400078e0207 */
[----:B------:R-:W-:-:S04]  /*16e0*/  IMAD.WIDE R8, R27, 0x4, R8 ;  /* 0x000000041b087825 */ /* 0x000fc800078e0208 */
[----:B------:R-:W-:Y:S02]  /*16f0*/  IMAD.WIDE R18, R27, 0x4, R6 ;  /* 0x000000041b127825 */ /* 0x000fe400078e0206 */
[----:B------:R-:W0:Y:S02]  /*1700*/  LDC.64 R6, c[0x0][0x2f0] ;  /* 0x0000bc00ff067b82 */ /* 0x000e240000000a00 */
[----:B------:R-:W-:-:S04]  /*1710*/  IMAD R11, R10, 0x480, RZ ;  /* 0x000004800a0b7824 */ /* 0x000fc800078e02ff */
[----:B------:R-:W-:-:S04]  /*1720*/  IMAD.WIDE R26, R11, 0x4, R8 ;  /* 0x000000040b1a7825 */ /* 0x000fc800078e0208 */
[----:B------:R-:W-:Y:S01]  /*1730*/  IMAD.WIDE R8, R11, 0x4, R18 ;  /* 0x000000040b087825 */ /* 0x000fe200078e0212 */
[----:B------:R-:W-:-:S06]  /*1740*/  CS2R R10, SRZ ;  /* 0x00000000000a7805 */ /* 0x000fcc000001ff00 */
[----:B------:R1:W3:Y:S04]  /*1750*/  @P3 LDG.E.EL R11, desc[UR4][R8.64] ;  /* 0x00000004080b3981 */ /* 0x0002e8000c2e1900 */
[----:B------:R5:W3:Y:S01]  /*1760*/  @P3 LDG.E.EL R10, desc[UR4][R26.64] ;  /* 0x000000041a0a3981 */ /* 0x000ae2000c2e1900 */
[----:B-1----:R-:W1:Y:S08]  /*1770*/  LDC.64 R8, c[0x0][0x2c0] ;  /* 0x0000b000ff087b82 */ /* 0x002e700000000a00 */
[----:B-----5:R-:W5:Y:S01]  /*1780*/  @P3 LDC.64 R26, c[0x0][0x2e8] ;  /* 0x0000ba00ff1a3b82 */ /* 0x020f620000000a00 */
[----:B------:R-:W-:Y:S01]  /*1790*/  CS2R R18, SRZ ;  /* 0x0000000000127805 */ /* 0x000fe2000001ff00 */
[----:B0-----:R-:W-:-:S05]  /*17a0*/  IMAD.WIDE R6, R5, 0x4, R6 ;  /* 0x0000000405067825 */ /* 0x001fca00078e0206 */
[----:B------:R-:W3:Y:S04]  /*17b0*/  @P3 LDG.E.EL R18, desc[UR4][R6.64] ;  /* 0x0000000406123981 */ /* 0x000ee8000c2e1900 */
[----:B------:R0:W3:Y:S01]  /*17c0*/  @P3 LDG.E.EL R19, desc[UR4][R6.64] ;  /* 0x0000000406133981 */ /* 0x0000e2000c2e1900 */
[----:B-1----:R-:W-:Y:S01]  /*17d0*/  IMAD.WIDE R28, R28, 0x4, R8 ;  /* 0x000000041c1c7825 */ /* 0x002fe200078e0208 */
[----:B------:R-:W-:Y:S02]  /*17e0*/  CS2R R8, SRZ ;  /* 0x0000000000087805 */ /* 0x000fe4000001ff00 */
[----:B0-----:R-:W-:-:S04]  /*17f0*/  CS2R R6, SRZ ;  /* 0x0000000000067805 */ /* 0x001fc8000001ff00 */
[----:B------:R0:W3:Y:S04]  /*1800*/  @P3 LDG.E.64 R8, desc[UR4][R28.64] ;  /* 0x000000041c083981 */ /* 0x0000e8000c1e1b00 */
[----:B-----5:R-:W5:Y:S01]  /*1810*/  @P3 LDG.E.EL.64 R6, desc[UR4][R26.64] ;  /* 0x000000041a063981 */ /* 0x020f62000c2e1b00 */
[----:B0-----:R-:W0:Y:S01]  /*1820*/  LDC.64 R28, c[0x0][0x210] ;  /* 0x00008400ff1c7b82 */ /* 0x001e220000000a00 */
[----:B------:R-:W-:-:S04]  /*1830*/  IMAD.IADD R5, R3, 0x1, -R4 ;  /* 0x0000000103057824 */ /* 0x000fc800078e0a04 */
[----:B------:R-:W-:-:S04]  /*1840*/  IMAD R5, R2, 0x200, R5 ;  /* 0x0000020002057824 */ /* 0x000fc800078e0205 */
[----:B0-----:R-:W-:Y:S01]  /*1850*/  IMAD.WIDE R28, R5, 0x4, R28 ;  /* 0x00000004051c7825 */ /* 0x001fe200078e021c */
[----:B------:R-:W-:-:S06]  /*1860*/  CS2R R4, SRZ ;  /* 0x0000000000047805 */ /* 0x000fcc000001ff00 */
[----:B------:R-:W5:Y:S01]  /*1870*/  @!P4 LDG.E.64 R4, desc[UR4][R28.64] ;  /* 0x000000041c04c981 */ /* 0x000f62000c1e1b00 */
[----:B--2---:R-:W-:Y:S02]  /*1880*/  SEL R23, R23, RZ, P3 ;  /* 0x000000ff17177207 */ /* 0x004fe40001800000 */
[----:B----4-:R-:W-:Y:S02]  /*1890*/  SEL R24, R24, RZ, P3 ;  /* 0x000000ff18187207 */ /* 0x010fe40001800000 */
[----:B------:R-:W-:Y:S02]  /*18a0*/  SEL R16, R16, RZ, !P1 ;  /* 0x000000ff10107207 */ /* 0x000fe40004800000 */
[----:B------:R-:W-:Y:S02]  /*18b0*/  SEL R17, R17, RZ, !P1 ;  /* 0x000000ff11117207 */ /* 0x000fe40004800000 */
[----:B---3--:R-:W-:Y:S02]  /*18c0*/  SEL R11, R11, RZ, P3 ;  /* 0x000000ff0b0b7207 */ /* 0x008fe40001800000 */
[----:B------:R-:W-:-:S03]  /*18d0*/  SEL R10, R10, RZ, P3 ;  /* 0x000000ff0a0a7207 */ /* 0x000fc60001800000 */
[----:B------:R-:W-:Y:S02]  /*18e0*/  FADD R11, -R24, R11 ;  /* 0x0000000b180b7221 */ /* 0x000fe40000000100 */
[----:B------:R-:W-:Y:S01]  /*18f0*/  FADD R10, -R23, R10 ;  /* 0x0000000a170a7221 */ /* 0x000fe20000000100 */
[----:B------:R-:W-:Y:S02]  /*1900*/  SEL R2, R18, RZ, P3 ;  /* 0x000000ff12027207 */ /* 0x000fe40001800000 */
[----:B------:R-:W-:Y:S02]  /*1910*/  SEL R19, R19, RZ, P3 ;  /* 0x000000ff13137207 */ /* 0x000fe40001800000 */
[----:B------:R-:W-:Y:S02]  /*1920*/  SEL R8, R8, RZ, P3 ;  /* 0x000000ff08087207 */ /* 0x000fe40001800000 */
[----:B-----5:R-:W-:Y:S02]  /*1930*/  SEL R6, R6, RZ, P3 ;  /* 0x000000ff06067207 */ /* 0x020fe40001800000 */
[----:B------:R-:W-:-:S03]  /*1940*/  SEL R7, R7, RZ, P3 ;  /* 0x000000ff07077207 */ /* 0x000fc60001800000 */
[----:B------:R-:W-:Y:S02]  /*1950*/  FFMA R23, R10, R6, R23 ;  /* 0x000000060a177223 */ /* 0x000fe40000000017 */
[----:B------:R-:W-:Y:S02]  /*1960*/  FFMA R24, R11, R7, R24 ;  /* 0x000000070b187223 */ /* 0x000fe40000000018 */
[----:B------:R-:W0:Y:S01]  /*1970*/  LDC.64 R6, c[0x0][0x2f8] ;  /* 0x0000be00ff067b82 */ /* 0x000e220000000a00 */
[----:B------:R-:W-:Y:S01]  /*1980*/  FADD R23, -R8, R23 ;  /* 0x0000001708177221 */ /* 0x000fe20000000100 */
[----:B------:R-:W-:Y:S02]  /*1990*/  SEL R10, R9, RZ, P3 ;  /* 0x000000ff090a7207 */ /* 0x000fe40001800000 */
[----:B------:R-:W-:Y:S01]  /*19a0*/  SEL R9, R12, RZ, !P1 ;  /* 0x000000ff0c097207 */ /* 0x000fe20004800000 */
[----:B------:R-:W-:Y:S01]  /*19b0*/  FFMA R2, R23, R2, R8 ;  /* 0x0000000217027223 */ /* 0x000fe20000000008 */
[----:B------:R-:W-:Y:S01]  /*19c0*/  SEL R8, R13, RZ, !P1 ;  /* 0x000000ff0d087207 */ /* 0x000fe20004800000 */
[----:B------:R-:W-:-:S02]  /*19d0*/  FADD R11, -R10, R24 ;  /* 0x000000180a0b7221 */ /* 0x000fc40000000100 */
[----:B------:R-:W-:Y:S02]  /*19e0*/  FADD R20, -R9, R20 ;  /* 0x0000001409147221 */ /* 0x000fe40000000100 */
[----:B------:R-:W-:Y:S01]  /*19f0*/  FADD R15, -R8, R15 ;  /* 0x0000000f080f7221 */ /* 0x000fe20000000100 */
[----:B------:R-:W-:Y:S01]  /*1a00*/  FFMA R19, R11, R19, R10 ;  /* 0x000000130b137223 */ /* 0x000fe2000000000a */
[----:B------:R-:W-:Y:S01]  /*1a10*/  FFMA R16, R20, R16, R9 ;  /* 0x0000001014107223 */ /* 0x000fe20000000009 */
[----:B------:R-:W-:Y:S01]  /*1a20*/  @P0 FSEL R21, R2, RZ, P3 ;  /* 0x000000ff02150208 */ /* 0x000fe20001800000 */
[----:B------:R-:W-:Y:S02]  /*1a30*/  FFMA R15, R15, R17, R8 ;  /* 0x000000110f0f7223 */ /* 0x000fe40000000008 */
[----:B------:R-:W-:Y:S02]  /*1a40*/  @P0 FSEL R22, R19, RZ, P3 ;  /* 0x000000ff13160208 */ /* 0x000fe40001800000 */
[----:B------:R-:W-:-:S02]  /*1a50*/  @P2 FSEL R0, R16, R21, !P1 ;  /* 0x0000001510002208 */ /* 0x000fc40004800000 */
[----:B------:R-:W-:Y:S01]  /*1a60*/  @P2 FSEL R14, R15, R22, !P1 ;  /* 0x000000160f0e2208 */ /* 0x000fe20004800000 */
[----:B0-----:R-:W-:Y:S01]  /*1a70*/  IMAD.WIDE R6, R3, 0x4, R6 ;  /* 0x0000000403067825 */ /* 0x001fe200078e0206 */
[----:B------:R-:W-:Y:S02]  /*1a80*/  SEL R9, R4, RZ, !P4 ;  /* 0x000000ff04097207 */ /* 0x000fe40006000000 */
[----:B------:R-:W-:Y:S02]  /*1a90*/  SEL R5, R5, RZ, !P4 ;  /* 0x000000ff05057207 */ /* 0x000fe40006000000 */
[----:B------:R-:W-:Y:S02]  /*1aa0*/  SEL R2, R9, R0, !P4 ;  /* 0x0000000009027207 */ /* 0x000fe40006000000 */
[----:B------:R-:W-:-:S05]  /*1ab0*/  SEL R3, R5, R14, !P4 ;  /* 0x0000000e05037207 */ /* 0x000fca0006000000 */
[----:B------:R-:W-:Y:S01]  /*1ac0*/  STG.E.64 desc[UR4][R6.64], R2 ;  /* 0x0000000206007986 */ /* 0x000fe2000c101b04 */
[----:B------:R-:W-:Y:S05]  /*1ad0*/  EXIT ;  /* 0x000000000000794d */ /* 0x000fea0003800000 */
.L_x_0:
[----:B------:R-:W-:-:S00]  /*1ae0*/  BRA `(.L_x_0) ;  /* 0xfffffffc00fc7947 */ /* 0x000fc0000383ffff */
[----:B------:R-:W-:-:S00]  /*1af0*/  NOP ;  /* 0x0000000000007918 */ /* 0x000fc00000000000 */
        /* <DEDUP_REMOVED lines=8> */
.L_x_1:


//--------------------- .nv.constant0.triton_poi_fused_cat_40 --------------------------
	.section	.nv.constant0.triton_poi_fused_cat_40,"a",@progbits
	.sectionflags	@""
	.align	4
.nv.constant0.triton_poi_fused_cat_40:
	.zero		772
